	.target	sm_90a

	.elftype	@"ET_EXEC"


//--------------------- .note.nv.tkinfo           --------------------------
	.section	.note.nv.tkinfo,"",@"SHT_NOTE"
	.sectionflags	@"SHF_NOTE_NV_TKINFO"
	.tkinfo
        /*0018*/ 	.word	0x00000002
        /*0030*/ 	.string	""
        /*0030*/ 	.string	"ptxas"
        /*0030*/ 	.string	"Cuda compilation tools, release 13.0, V13.0.88"
        /*0030*/ 	.string	"Build cuda_13.0.r13.0/compiler.36424714_0"
        /*0030*/ 	.string	"-arch sm_90a -m 64 "



//--------------------- .note.nv.cuinfo           --------------------------
	.section	.note.nv.cuinfo,"",@"SHT_NOTE"
	.sectionflags	@"SHF_NOTE_NV_CUINFO"
        /*0018*/ 	.short	0x0002
        /*001a*/ 	.short	0x005a
        /*001c*/ 	.short	0x0082
	.zero		2


//--------------------- .nv.info                  --------------------------
	.section	.nv.info,"",@"SHT_CUDA_INFO"
	.align	4


	//----- nvinfo : EIATTR_REGCOUNT
	.align		4
        /*0000*/ 	.byte	0x04, 0x2f
        /*0002*/ 	.short	(.L_12 - .L_11)
	.align		4
.L_11:
        /*0004*/ 	.word	index@(_ZN7cutlass13device_kernelINS_4gemm6kernel13GemmUniversalIN4cute5tupleIJiiiiEEENS1_10collective13CollectiveMmaINS1_37MainloopSm90TmaGmmaWarpSpecializedFP8ILi3ENS5_IJNS4_1CILi4EEENSA_ILi2EEENSA_ILi1EEEEEENS1_35KernelTmaWarpSpecializedCooperativeEEENS5_IJNSA_ILi256EEESH_NSA_ILi128EEEEEENS_12float_e4m3_tENS5_IJlSD_lEEESK_SL_NS4_8TiledMMAINS4_8MMA_AtomIJNS4_4SM904GMMA31MMA_64x256x32_F32E4M3E4M3_SS_TNILNSP_7ScaleInE1ELSR_1EEEEEENS4_6LayoutINS5_IJSC_SD_SD_EEENS5_IJSD_NSA_ILi0EEESW_EEEEENS5_IJNS4_10UnderscoreESZ_SZ_EEEEENS4_23SM90_TMA_LOAD_MULTICASTENS4_14ComposedLayoutINS4_7SwizzleILi3ELi4ELi3EEENS4_18smem_ptr_flag_bitsILi8EEENSU_INS5_IJNSA_ILi8EEESI_EEENS5_IJSI_SD_EEEEEEEvNS4_8identityES12_S1C_vS1D_EENS_8epilogue10collective6detail29Sm90TmaWarpSpecializedAdapterINS1G_15DefaultEpilogueISK_SL_SL_NS1F_6thread17LinearCombinationISK_Li1EffLNS1K_9ScaleType4KindE0ELNS_15FloatRoundStyleE2ESK_EENS1_15EpilogueDefaultEEEEEvvEEEEvNT_6ParamsE)
        /*0008*/ 	.word	0x000000a8


	//----- nvinfo : EIATTR_FRAME_SIZE
	.align		4
.L_12:
        /*000c*/ 	.byte	0x04, 0x11
        /*000e*/ 	.short	(.L_14 - .L_13)
	.align		4
.L_13:
        /*0010*/ 	.word	index@(_ZN7cutlass13device_kernelINS_4gemm6kernel13GemmUniversalIN4cute5tupleIJiiiiEEENS1_10collective13CollectiveMmaINS1_37MainloopSm90TmaGmmaWarpSpecializedFP8ILi3ENS5_IJNS4_1CILi4EEENSA_ILi2EEENSA_ILi1EEEEEENS1_35KernelTmaWarpSpecializedCooperativeEEENS5_IJNSA_ILi256EEESH_NSA_ILi128EEEEEENS_12float_e4m3_tENS5_IJlSD_lEEESK_SL_NS4_8TiledMMAINS4_8MMA_AtomIJNS4_4SM904GMMA31MMA_64x256x32_F32E4M3E4M3_SS_TNILNSP_7ScaleInE1ELSR_1EEEEEENS4_6LayoutINS5_IJSC_SD_SD_EEENS5_IJSD_NSA_ILi0EEESW_EEEEENS5_IJNS4_10UnderscoreESZ_SZ_EEEEENS4_23SM90_TMA_LOAD_MULTICASTENS4_14ComposedLayoutINS4_7SwizzleILi3ELi4ELi3EEENS4_18smem_ptr_flag_bitsILi8EEENSU_INS5_IJNSA_ILi8EEESI_EEENS5_IJSI_SD_EEEEEEEvNS4_8identityES12_S1C_vS1D_EENS_8epilogue10collective6detail29Sm90TmaWarpSpecializedAdapterINS1G_15DefaultEpilogueISK_SL_SL_NS1F_6thread17LinearCombinationISK_Li1EffLNS1K_9ScaleType4KindE0ELNS_15FloatRoundStyleE2ESK_EENS1_15EpilogueDefaultEEEEEvvEEEEvNT_6ParamsE)
        /*0014*/ 	.word	0x00000cc8


	//----- nvinfo : EIATTR_MIN_STACK_SIZE
	.align		4
.L_14:
        /*0018*/ 	.byte	0x04, 0x12
        /*001a*/ 	.short	(.L_16 - .L_15)
	.align		4
.L_15:
        /*001c*/ 	.word	index@(_ZN7cutlass13device_kernelINS_4gemm6kernel13GemmUniversalIN4cute5tupleIJiiiiEEENS1_10collective13CollectiveMmaINS1_37MainloopSm90TmaGmmaWarpSpecializedFP8ILi3ENS5_IJNS4_1CILi4EEENSA_ILi2EEENSA_ILi1EEEEEENS1_35KernelTmaWarpSpecializedCooperativeEEENS5_IJNSA_ILi256EEESH_NSA_ILi128EEEEEENS_12float_e4m3_tENS5_IJlSD_lEEESK_SL_NS4_8TiledMMAINS4_8MMA_AtomIJNS4_4SM904GMMA31MMA_64x256x32_F32E4M3E4M3_SS_TNILNSP_7ScaleInE1ELSR_1EEEEEENS4_6LayoutINS5_IJSC_SD_SD_EEENS5_IJSD_NSA_ILi0EEESW_EEEEENS5_IJNS4_10UnderscoreESZ_SZ_EEEEENS4_23SM90_TMA_LOAD_MULTICASTENS4_14ComposedLayoutINS4_7SwizzleILi3ELi4ELi3EEENS4_18smem_ptr_flag_bitsILi8EEENSU_INS5_IJNSA_ILi8EEESI_EEENS5_IJSI_SD_EEEEEEEvNS4_8identityES12_S1C_vS1D_EENS_8epilogue10collective6detail29Sm90TmaWarpSpecializedAdapterINS1G_15DefaultEpilogueISK_SL_SL_NS1F_6thread17LinearCombinationISK_Li1EffLNS1K_9ScaleType4KindE0ELNS_15FloatRoundStyleE2ESK_EENS1_15EpilogueDefaultEEEEEvvEEEEvNT_6ParamsE)
        /*0020*/ 	.word	0x00000cc8
.L_16:


//--------------------- .nv.compat                --------------------------
	.section	.nv.compat,"",@"SHT_CUDA_COMPAT_INFO"
	.align	4
        /*0000*/ 	.byte	0x02, 0x09, 0x01, 0x00, 0x02, 0x02, 0x04, 0x00, 0x02, 0x05, 0x05, 0x00, 0x03, 0x07, 0x01, 0x01
        /*0010*/ 	.byte	0x02, 0x03, 0x01, 0x00, 0x02, 0x06, 0x01, 0x00, 0x04, 0x0b, 0x08, 0x00, 0x00, 0x00, 0x00, 0x00
        /*0020*/ 	.byte	0x00, 0x00, 0x00, 0x00


//--------------------- .nv.info._ZN7cutlass13device_kernelINS_4gemm6kernel13GemmUniversalIN4cute5tupleIJiiiiEEENS1_10collective13CollectiveMmaINS1_37MainloopSm90TmaGmmaWarpSpecializedFP8ILi3ENS5_IJNS4_1CILi4EEENSA_ILi2EEENSA_ILi1EEEEEENS1_35KernelTmaWarpSpecializedCooperativeEEENS5_IJNSA_ILi256EEESH_NSA_ILi128EEEEEENS_12float_e4m3_tENS5_IJlSD_lEEESK_SL_NS4_8TiledMMAINS4_8MMA_AtomIJNS4_4SM904GMMA31MMA_64x256x32_F32E4M3E4M3_SS_TNILNSP_7ScaleInE1ELSR_1EEEEEENS4_6LayoutINS5_IJSC_SD_SD_EEENS5_IJSD_NSA_ILi0EEESW_EEEEENS5_IJNS4_10UnderscoreESZ_SZ_EEEEENS4_23SM90_TMA_LOAD_MULTICASTENS4_14ComposedLayoutINS4_7SwizzleILi3ELi4ELi3EEENS4_18smem_ptr_flag_bitsILi8EEENSU_INS5_IJNSA_ILi8EEESI_EEENS5_IJSI_SD_EEEEEEEvNS4_8identityES12_S1C_vS1D_EENS_8epilogue10collective6detail29Sm90TmaWarpSpecializedAdapterINS1G_15DefaultEpilogueISK_SL_SL_NS1F_6thread17LinearCombinationISK_Li1EffLNS1K_9ScaleType4KindE0ELNS_15FloatRoundStyleE2ESK_EENS1_15EpilogueDefaultEEEEEvvEEEEvNT_6ParamsE --------------------------
	.section	.nv.info._ZN7cutlass13device_kernelINS_4gemm6kernel13GemmUniversalIN4cute5tupleIJiiiiEEENS1_10collective13CollectiveMmaINS1_37MainloopSm90TmaGmmaWarpSpecializedFP8ILi3ENS5_IJNS4_1CILi4EEENSA_ILi2EEENSA_ILi1EEEEEENS1_35KernelTmaWarpSpecializedCooperativeEEENS5_IJNSA_ILi256EEESH_NSA_ILi128EEEEEENS_12float_e4m3_tENS5_IJlSD_lEEESK_SL_NS4_8TiledMMAINS4_8MMA_AtomIJNS4_4SM904GMMA31MMA_64x256x32_F32E4M3E4M3_SS_TNILNSP_7ScaleInE1ELSR_1EEEEEENS4_6LayoutINS5_IJSC_SD_SD_EEENS5_IJSD_NSA_ILi0EEESW_EEEEENS5_IJNS4_10UnderscoreESZ_SZ_EEEEENS4_23SM90_TMA_LOAD_MULTICASTENS4_14ComposedLayoutINS4_7SwizzleILi3ELi4ELi3EEENS4_18smem_ptr_flag_bitsILi8EEENSU_INS5_IJNSA_ILi8EEESI_EEENS5_IJSI_SD_EEEEEEEvNS4_8identityES12_S1C_vS1D_EENS_8epilogue10collective6detail29Sm90TmaWarpSpecializedAdapterINS1G_15DefaultEpilogueISK_SL_SL_NS1F_6thread17LinearCombinationISK_Li1EffLNS1K_9ScaleType4KindE0ELNS_15FloatRoundStyleE2ESK_EENS1_15EpilogueDefaultEEEEEvvEEEEvNT_6ParamsE,"",@"SHT_CUDA_INFO"
	.sectionflags	@""
	.align	4


	//----- nvinfo : EIATTR_CUDA_API_VERSION
	.align		4
        /*0000*/ 	.byte	0x04, 0x37
        /*0002*/ 	.short	(.L_18 - .L_17)
.L_17:
        /*0004*/ 	.word	0x00000082


	//----- nvinfo : EIATTR_KPARAM_INFO
	.align		4
.L_18:
        /*0008*/ 	.byte	0x04, 0x17
        /*000a*/ 	.short	(.L_20 - .L_19)
.L_19:
        /*000c*/ 	.word	0x00000000
        /*0010*/ 	.short	0x0000
        /*0012*/ 	.short	0x0070
        /*0014*/ 	.byte	0x00, 0xf0, 0x01, 0x10


	//----- nvinfo : EIATTR_SPARSE_MMA_MASK
	.align		4
.L_20:
        /*0018*/ 	.byte	0x03, 0x50
        /*001a*/ 	.short	0x0000


	//----- nvinfo : EIATTR_MAXREG_COUNT
	.align		4
        /*001c*/ 	.byte	0x03, 0x1b
        /*001e*/ 	.short	0x00a8


	//----- nvinfo : EIATTR_NUM_BARRIERS
	.align		4
        /*0020*/ 	.byte	0x02, 0x4c
        /*0022*/ 	.byte	0x01
	.zero		1


	//----- nvinfo : EIATTR_ANNOTATIONS
	.align		4
        /*0024*/ 	.byte	0x04, 0x55
        /*0026*/ 	.short	(.L_22 - .L_21)


	//   ....[0]....
.L_21:
        /*0028*/ 	.word	0x00000001
        /*002c*/ 	.byte	0x10, 0x07, 0x00, 0x00, 0x01, 0x00, 0x00, 0x00, 0x00, 0x08, 0x00, 0x00, 0x01, 0x00, 0x00, 0x00
        /* <DEDUP_REMOVED lines=2039> */
        /*7fac*/ 	.byte	0x70, 0x9d, 0x02, 0x00


	//----- nvinfo : EIATTR_MERCURY_ISA_VERSION
	.align		4
.L_22:
        /*7fb0*/ 	.byte	0x03, 0x5f
        /*7fb2*/ 	.short	0x0101


	//----- nvinfo : EIATTR_INT_WARP_WIDE_INSTR_OFFSETS
	.align		4
        /*7fb4*/ 	.byte	0x04, 0x31
        /*7fb6*/ 	.short	(.L_24 - .L_23)


	//   ....[0]....
.L_23:
        /*7fb8*/ 	.word	0x00000550


	//   ....[1]....
        /*7fbc*/ 	.word	0x00000560


	//   ....[2]....
        /*7fc0*/ 	.word	0x000006e0


	//----- nvinfo : EIATTR_COOP_GROUP_MASK_REGIDS
	.align		4
.L_24:
        /*7fc4*/ 	.byte	0x04, 0x29
        /*7fc6*/ 	.short	(.L_26 - .L_25)


	//   ....[0]....
.L_25:
        /*7fc8*/ 	.word	0xffffffff


	//   ....[1]....
        /*7fcc*/ 	.word	0xffffffff


	//   ....[2]....
        /*7fd0*/ 	.word	0xffffffff


	//   ....[3]....
        /*7fd4*/ 	.word	0xffffffff


	//   ....[4]....
        /*7fd8*/ 	.word	0xffffffff


	//   ....[5]....
        /*7fdc*/ 	.word	0xffffffff


	//----- nvinfo : EIATTR_COOP_GROUP_INSTR_OFFSETS
	.align		4
.L_26:
        /*7fe0*/ 	.byte	0x04, 0x28
        /*7fe2*/ 	.short	(.L_28 - .L_27)


	//   ....[0]....
.L_27:
        /*7fe4*/ 	.word	0x00000070


	//   ....[1]....
        /*7fe8*/ 	.word	0x00000080


	//   ....[2]....
        /*7fec*/ 	.word	0x000001a0


	//   ....[3]....
        /*7ff0*/ 	.word	0x000003b0


	//   ....[4]....
        /*7ff4*/ 	.word	0x00000840


	//   ....[5]....
        /*7ff8*/ 	.word	0x00002990


	//----- nvinfo : EIATTR_REG_RECONFIG
	.align		4
.L_28:
        /*7ffc*/ 	.byte	0x01, 0x54
	.zero		2


	//----- nvinfo : EIATTR_MBARRIER_INSTR_OFFSETS
	.align		4
        /*8000*/ 	.byte	0x04, 0x39
        /*8002*/ 	.short	(.L_30 - .L_29)


	//   ....[0]....
.L_29:
        /*8004*/ 	.word	0x00000340
        /*8008*/ 	.word	0x000000ff
        /*800c*/ 	.word	0x00000000
        /*8010*/ 	.short	0x0100
        /*8012*/ 	.byte	0x09
	.zero		1


	//   ....[1]....
        /*8014*/ 	.word	0x00000350
        /*8018*/ 	.word	0x000000ff
        /*801c*/ 	.word	0x00000018
        /*8020*/ 	.short	0x0100
        /*8022*/ 	.byte	0x09
	.zero		1


	//   ....[2]....
        /*8024*/ 	.word	0x00000360
        /*8028*/ 	.word	0x000000ff
        /*802c*/ 	.word	0x00000008
        /*8030*/ 	.short	0x0100
        /*8032*/ 	.byte	0x09
	.zero		1


	//   ....[3]....
        /*8034*/ 	.word	0x00000370
        /*8038*/ 	.word	0x000000ff
        /*803c*/ 	.word	0x00000020
        /*8040*/ 	.short	0x0100
        /*8042*/ 	.byte	0x09
	.zero		1


	//   ....[4]....
        /*8044*/ 	.word	0x00000380
        /*8048*/ 	.word	0x000000ff
        /*804c*/ 	.word	0x00000010
        /*8050*/ 	.short	0x0100
        /*8052*/ 	.byte	0x09
	.zero		1


	//   ....[5]....
        /*8054*/ 	.word	0x00000390
        /*8058*/ 	.word	0x000000ff
        /*805c*/ 	.word	0x00000028
        /*8060*/ 	.short	0x0100
        /*8062*/ 	.byte	0x09
	.zero		1


	//   ....[6]....
        /*8064*/ 	.word	0x00000760
        /*8068*/ 	.word	0x000000ff
        /*806c*/ 	.word	0x00000040
        /*8070*/ 	.short	0x0100
        /*8072*/ 	.byte	0x06
	.zero		1


	//   ....[7]....
        /*8074*/ 	.word	0x000007c0
        /*8078*/ 	.word	0x000000ff
        /*807c*/ 	.word	0x00000048
        /*8080*/ 	.short	0x0100
        /*8082*/ 	.byte	0x06
	.zero		1


	//   ....[8]....
        /*8084*/ 	.word	0x00002d80
        /*8088*/ 	.word	0x000000ff
        /*808c*/ 	.word	0x00000000
        /*8090*/ 	.short	0x010a
        /*8092*/ 	.byte	0x06
	.zero		1


	//   ....[9]....
        /*8094*/ 	.word	0x00002dc0
        /*8098*/ 	.word	0x000000ff
        /*809c*/ 	.word	0x00000000
        /*80a0*/ 	.short	0x010a
        /*80a2*/ 	.byte	0x06
	.zero		1


	//   ....[10]....
        /*80a4*/ 	.word	0x000090d0
        /*80a8*/ 	.word	0x000000ff
        /*80ac*/ 	.word	0x00000000
        /*80b0*/ 	.short	0x010a
        /*80b2*/ 	.byte	0x10
	.zero		1


	//   ....[11]....
        /*80b4*/ 	.word	0x00009110
        /*80b8*/ 	.word	0x000000ff
        /*80bc*/ 	.word	0x00000000
        /*80c0*/ 	.short	0x010a
        /*80c2*/ 	.byte	0x10
	.zero		1


	//   ....[12]....
        /*80c4*/ 	.word	0x00011960
        /*80c8*/ 	.word	0x00000000
        /*80cc*/ 	.word	0x00000000
        /*80d0*/ 	.short	0x0101
        /*80d2*/ 	.byte	0x3f
	.zero		1


	//   ....[13]....
        /*80d4*/ 	.word	0x00015480
        /*80d8*/ 	.word	0x00000000
        /*80dc*/ 	.word	0x00000000
        /*80e0*/ 	.short	0x0101
        /*80e2*/ 	.byte	0x3f
	.zero		1


	//   ....[14]....
        /*80e4*/ 	.word	0x00029000
        /*80e8*/ 	.word	0x0000000c
        /*80ec*/ 	.word	0x00000018
        /*80f0*/ 	.short	0x010a
        /*80f2*/ 	.byte	0x3f
	.zero		1


	//   ....[15]....
        /*80f4*/ 	.word	0x00029390
        /*80f8*/ 	.word	0x00000002
        /*80fc*/ 	.word	0x00000048
        /*8100*/ 	.short	0x0101
        /*8102*/ 	.byte	0x3f
	.zero		1


	//   ....[16]....
        /*8104*/ 	.word	0x00029b40
        /*8108*/ 	.word	0x00000003
        /*810c*/ 	.word	0x00000000
        /*8110*/ 	.short	0x010a
        /*8112*/ 	.byte	0x3f
	.zero		1


	//   ....[17]....
        /*8114*/ 	.word	0x00029bd0
        /*8118*/ 	.word	0x00000003
        /*811c*/ 	.word	0x00000000
        /*8120*/ 	.short	0x010a
        /*8122*/ 	.byte	0x3f
	.zero		1


	//   ....[18]....
        /*8124*/ 	.word	0x00029c60
        /*8128*/ 	.word	0x00000003
        /*812c*/ 	.word	0x00000000
        /*8130*/ 	.short	0x010a
        /*8132*/ 	.byte	0x3f
	.zero		1


	//   ....[19]....
        /*8134*/ 	.word	0x00029cd0
        /*8138*/ 	.word	0x00000003
        /*813c*/ 	.word	0x00000000
        /*8140*/ 	.short	0x010a
        /*8142*/ 	.byte	0x3f
	.zero		1


	//   ....[20]....
        /*8144*/ 	.word	0x00029d40
        /*8148*/ 	.word	0x00000002
        /*814c*/ 	.word	0x00000000
        /*8150*/ 	.short	0x010a
        /*8152*/ 	.byte	0x3f
	.zero		1


	//   ....[21]....
        /*8154*/ 	.word	0x00029e20
        /*8158*/ 	.word	0x0000000c
        /*815c*/ 	.word	0x00000018
        /*8160*/ 	.short	0x010a
        /*8162*/ 	.byte	0x3f
	.zero		1


	//   ....[22]....
        /*8164*/ 	.word	0x00029ef0
        /*8168*/ 	.word	0x00000003
        /*816c*/ 	.word	0x00000000
        /*8170*/ 	.short	0x010a
        /*8172*/ 	.byte	0x3f
	.zero		1


	//   ....[23]....
        /*8174*/ 	.word	0x00029f40
        /*8178*/ 	.word	0x00000003
        /*817c*/ 	.word	0x00000000
        /*8180*/ 	.short	0x010a
        /*8182*/ 	.byte	0x3f
	.zero		1


	//----- nvinfo : EIATTR_NUM_MBARRIERS
	.align		4
.L_30:
        /*8184*/ 	.byte	0x03, 0x38
        /*8186*/ 	.short	0x0008


	//----- nvinfo : EIATTR_EXIT_INSTR_OFFSETS
	.align		4
        /*8188*/ 	.byte	0x04, 0x1c
        /*818a*/ 	.short	(.L_32 - .L_31)


	//   ....[0]....
.L_31:
        /*818c*/ 	.word	0x000009d0


	//   ....[1]....
        /*8190*/ 	.word	0x00001270


	//   ....[2]....
        /*8194*/ 	.word	0x000285d0


	//   ....[3]....
        /*8198*/ 	.word	0x00028b60


	//   ....[4]....
        /*819c*/ 	.word	0x00029cb0


	//----- nvinfo : EIATTR_MAX_THREADS
	.align		4
.L_32:
        /*81a0*/ 	.byte	0x04, 0x05
        /*81a2*/ 	.short	(.L_34 - .L_33)
.L_33:
        /*81a4*/ 	.word	0x00000180
        /*81a8*/ 	.word	0x00000001
        /*81ac*/ 	.word	0x00000001


	//----- nvinfo : EIATTR_CRS_STACK_SIZE
	.align		4
.L_34:
        /*81b0*/ 	.byte	0x04, 0x1e
        /*81b2*/ 	.short	(.L_36 - .L_35)
.L_35:
        /*81b4*/ 	.word	0x00000000


	//----- nvinfo : EIATTR_CBANK_PARAM_SIZE
	.align		4
.L_36:
        /*81b8*/ 	.byte	0x03, 0x19
        /*81ba*/ 	.short	0x0470


	//----- nvinfo : EIATTR_PARAM_CBANK
	.align		4
        /*81bc*/ 	.byte	0x04, 0x0a
        /*81be*/ 	.short	(.L_38 - .L_37)
	.align		4
.L_37:
        /*81c0*/ 	.word	index@(.nv.constant0._ZN7cutlass13device_kernelINS_4gemm6kernel13GemmUniversalIN4cute5tupleIJiiiiEEENS1_10collective13CollectiveMmaINS1_37MainloopSm90TmaGmmaWarpSpecializedFP8ILi3ENS5_IJNS4_1CILi4EEENSA_ILi2EEENSA_ILi1EEEEEENS1_35KernelTmaWarpSpecializedCooperativeEEENS5_IJNSA_ILi256EEESH_NSA_ILi128EEEEEENS_12float_e4m3_tENS5_IJlSD_lEEESK_SL_NS4_8TiledMMAINS4_8MMA_AtomIJNS4_4SM904GMMA31MMA_64x256x32_F32E4M3E4M3_SS_TNILNSP_7ScaleInE1ELSR_1EEEEEENS4_6LayoutINS5_IJSC_SD_SD_EEENS5_IJSD_NSA_ILi0EEESW_EEEEENS5_IJNS4_10UnderscoreESZ_SZ_EEEEENS4_23SM90_TMA_LOAD_MULTICASTENS4_14ComposedLayoutINS4_7SwizzleILi3ELi4ELi3EEENS4_18smem_ptr_flag_bitsILi8EEENSU_INS5_IJNSA_ILi8EEESI_EEENS5_IJSI_SD_EEEEEEEvNS4_8identityES12_S1C_vS1D_EENS_8epilogue10collective6detail29Sm90TmaWarpSpecializedAdapterINS1G_15DefaultEpilogueISK_SL_SL_NS1F_6thread17LinearCombinationISK_Li1EffLNS1K_9ScaleType4KindE0ELNS_15FloatRoundStyleE2ESK_EENS1_15EpilogueDefaultEEEEEvvEEEEvNT_6ParamsE)
        /*81c4*/ 	.short	0x0210
        /*81c6*/ 	.short	0x0470


	//----- nvinfo : EIATTR_SW_WAR
	.align		4
.L_38:
        /*81c8*/ 	.byte	0x04, 0x36
        /*81ca*/ 	.short	(.L_40 - .L_39)
.L_39:
        /*81cc*/ 	.word	0x00000008
.L_40:


//--------------------- .nv.callgraph             --------------------------
	.section	.nv.callgraph,"",@"SHT_CUDA_CALLGRAPH"
	.align	4
	.sectionentsize	8
	.align		4
        /*0000*/ 	.word	0x00000000
	.align		4
        /*0004*/ 	.word	0xffffffff
	.align		4
        /*0008*/ 	.word	0x00000000
	.align		4
        /*000c*/ 	.word	0xfffffffe
	.align		4
        /*0010*/ 	.word	0x00000000
	.align		4
        /*0014*/ 	.word	0xfffffffd
	.align		4
        /*0018*/ 	.word	0x00000000
	.align		4
        /*001c*/ 	.word	0xfffffffc


//--------------------- .nv.constant4             --------------------------
	.section	.nv.constant4,"a",@progbits
	.align	8
	.align		8
.nv.constant4:
        /*0000*/ 	.dword	_ZN40_INTERNAL_a75beb77_4_k_cu_46405b38_236714cuda3std3__45__cpo5beginE
	.align		8
        /*0008*/ 	.dword	_ZN40_INTERNAL_a75beb77_4_k_cu_46405b38_236714cuda3std3__45__cpo3endE
	.align		8
        /*0010*/ 	.dword	_ZN40_INTERNAL_a75beb77_4_k_cu_46405b38_236714cuda3std3__45__cpo6cbeginE
	.align		8
        /*0018*/ 	.dword	_ZN40_INTERNAL_a75beb77_4_k_cu_46405b38_236714cuda3std3__45__cpo4cendE
	.align		8
        /*0020*/ 	.dword	_ZN40_INTERNAL_a75beb77_4_k_cu_46405b38_236714cuda3std3__442_GLOBAL__N__a75beb77_4_k_cu_46405b38_236716ignoreE
	.align		8
        /*0028*/ 	.dword	_ZN40_INTERNAL_a75beb77_4_k_cu_46405b38_236714cuda3std3__419piecewise_constructE
	.align		8
        /*0030*/ 	.dword	_ZN40_INTERNAL_a75beb77_4_k_cu_46405b38_236714cuda3std3__48in_placeE
	.align		8
        /*0038*/ 	.dword	_ZN40_INTERNAL_a75beb77_4_k_cu_46405b38_236714cuda3std6ranges3__45__cpo4swapE
	.align		8
        /*0040*/ 	.dword	_ZN40_INTERNAL_a75beb77_4_k_cu_46405b38_236714cuda3std6ranges3__45__cpo9iter_moveE
	.align		8
        /*0048*/ 	.dword	_ZN40_INTERNAL_a75beb77_4_k_cu_46405b38_236714cute7productE
	.align		8
        /*0050*/ 	.dword	_ZN40_INTERNAL_a75beb77_4_k_cu_46405b38_236714cute1_E


//--------------------- .text._ZN7cutlass13device_kernelINS_4gemm6kernel13GemmUniversalIN4cute5tupleIJiiiiEEENS1_10collective13CollectiveMmaINS1_37MainloopSm90TmaGmmaWarpSpecializedFP8ILi3ENS5_IJNS4_1CILi4EEENSA_ILi2EEENSA_ILi1EEEEEENS1_35KernelTmaWarpSpecializedCooperativeEEENS5_IJNSA_ILi256EEESH_NSA_ILi128EEEEEENS_12float_e4m3_tENS5_IJlSD_lEEESK_SL_NS4_8TiledMMAINS4_8MMA_AtomIJNS4_4SM904GMMA31MMA_64x256x32_F32E4M3E4M3_SS_TNILNSP_7ScaleInE1ELSR_1EEEEEENS4_6LayoutINS5_IJSC_SD_SD_EEENS5_IJSD_NSA_ILi0EEESW_EEEEENS5_IJNS4_10UnderscoreESZ_SZ_EEEEENS4_23SM90_TMA_LOAD_MULTICASTENS4_14ComposedLayoutINS4_7SwizzleILi3ELi4ELi3EEENS4_18smem_ptr_flag_bitsILi8EEENSU_INS5_IJNSA_ILi8EEESI_EEENS5_IJSI_SD_EEEEEEEvNS4_8identityES12_S1C_vS1D_EENS_8epilogue10collective6detail29Sm90TmaWarpSpecializedAdapterINS1G_15DefaultEpilogueISK_SL_SL_NS1F_6thread17LinearCombinationISK_Li1EffLNS1K_9ScaleType4KindE0ELNS_15FloatRoundStyleE2ESK_EENS1_15EpilogueDefaultEEEEEvvEEEEvNT_6ParamsE --------------------------
	.section	.text._ZN7cutlass13device_kernelINS_4gemm6kernel13GemmUniversalIN4cute5tupleIJiiiiEEENS1_10collective13CollectiveMmaINS1_37MainloopSm90TmaGmmaWarpSpecializedFP8ILi3ENS5_IJNS4_1CILi4EEENSA_ILi2EEENSA_ILi1EEEEEENS1_35KernelTmaWarpSpecializedCooperativeEEENS5_IJNSA_ILi256EEESH_NSA_ILi128EEEEEENS_12float_e4m3_tENS5_IJlSD_lEEESK_SL_NS4_8TiledMMAINS4_8MMA_AtomIJNS4_4SM904GMMA31MMA_64x256x32_F32E4M3E4M3_SS_TNILNSP_7ScaleInE1ELSR_1EEEEEENS4_6LayoutINS5_IJSC_SD_SD_EEENS5_IJSD_NSA_ILi0EEESW_EEEEENS5_IJNS4_10UnderscoreESZ_SZ_EEEEENS4_23SM90_TMA_LOAD_MULTICASTENS4_14ComposedLayoutINS4_7SwizzleILi3ELi4ELi3EEENS4_18smem_ptr_flag_bitsILi8EEENSU_INS5_IJNSA_ILi8EEESI_EEENS5_IJSI_SD_EEEEEEEvNS4_8identityES12_S1C_vS1D_EENS_8epilogue10collective6detail29Sm90TmaWarpSpecializedAdapterINS1G_15DefaultEpilogueISK_SL_SL_NS1F_6thread17LinearCombinationISK_Li1EffLNS1K_9ScaleType4KindE0ELNS_15FloatRoundStyleE2ESK_EENS1_15EpilogueDefaultEEEEEvvEEEEvNT_6ParamsE,"ax",@progbits
	.align	128
.text._ZN7cutlass13device_kernelINS_4gemm6kernel13GemmUniversalIN4cute5tupleIJiiiiEEENS1_10collective13CollectiveMmaINS1_37MainloopSm90TmaGmmaWarpSpecializedFP8ILi3ENS5_IJNS4_1CILi4EEENSA_ILi2EEENSA_ILi1EEEEEENS1_35KernelTmaWarpSpecializedCooperativeEEENS5_IJNSA_ILi256EEESH_NSA_ILi128EEEEEENS_12float_e4m3_tENS5_IJlSD_lEEESK_SL_NS4_8TiledMMAINS4_8MMA_AtomIJNS4_4SM904GMMA31MMA_64x256x32_F32E4M3E4M3_SS_TNILNSP_7ScaleInE1ELSR_1EEEEEENS4_6LayoutINS5_IJSC_SD_SD_EEENS5_IJSD_NSA_ILi0EEESW_EEEEENS5_IJNS4_10UnderscoreESZ_SZ_EEEEENS4_23SM90_TMA_LOAD_MULTICASTENS4_14ComposedLayoutINS4_7SwizzleILi3ELi4ELi3EEENS4_18smem_ptr_flag_bitsILi8EEENSU_INS5_IJNSA_ILi8EEESI_EEENS5_IJSI_SD_EEEEEEEvNS4_8identityES12_S1C_vS1D_EENS_8epilogue10collective6detail29Sm90TmaWarpSpecializedAdapterINS1G_15DefaultEpilogueISK_SL_SL_NS1F_6thread17LinearCombinationISK_Li1EffLNS1K_9ScaleType4KindE0ELNS_15FloatRoundStyleE2ESK_EENS1_15EpilogueDefaultEEEEEvvEEEEvNT_6ParamsE:
        .type           _ZN7cutlass13device_kernelINS_4gemm6kernel13GemmUniversalIN4cute5tupleIJiiiiEEENS1_10collective13CollectiveMmaINS1_37MainloopSm90TmaGmmaWarpSpecializedFP8ILi3ENS5_IJNS4_1CILi4EEENSA_ILi2EEENSA_ILi1EEEEEENS1_35KernelTmaWarpSpecializedCooperativeEEENS5_IJNSA_ILi256EEESH_NSA_ILi128EEEEEENS_12float_e4m3_tENS5_IJlSD_lEEESK_SL_NS4_8TiledMMAINS4_8MMA_AtomIJNS4_4SM904GMMA31MMA_64x256x32_F32E4M3E4M3_SS_TNILNSP_7ScaleInE1ELSR_1EEEEEENS4_6LayoutINS5_IJSC_SD_SD_EEENS5_IJSD_NSA_ILi0EEESW_EEEEENS5_IJNS4_10UnderscoreESZ_SZ_EEEEENS4_23SM90_TMA_LOAD_MULTICASTENS4_14ComposedLayoutINS4_7SwizzleILi3ELi4ELi3EEENS4_18smem_ptr_flag_bitsILi8EEENSU_INS5_IJNSA_ILi8EEESI_EEENS5_IJSI_SD_EEEEEEEvNS4_8identityES12_S1C_vS1D_EENS_8epilogue10collective6detail29Sm90TmaWarpSpecializedAdapterINS1G_15DefaultEpilogueISK_SL_SL_NS1F_6thread17LinearCombinationISK_Li1EffLNS1K_9ScaleType4KindE0ELNS_15FloatRoundStyleE2ESK_EENS1_15EpilogueDefaultEEEEEvvEEEEvNT_6ParamsE,@function
        .size           _ZN7cutlass13device_kernelINS_4gemm6kernel13GemmUniversalIN4cute5tupleIJiiiiEEENS1_10collective13CollectiveMmaINS1_37MainloopSm90TmaGmmaWarpSpecializedFP8ILi3ENS5_IJNS4_1CILi4EEENSA_ILi2EEENSA_ILi1EEEEEENS1_35KernelTmaWarpSpecializedCooperativeEEENS5_IJNSA_ILi256EEESH_NSA_ILi128EEEEEENS_12float_e4m3_tENS5_IJlSD_lEEESK_SL_NS4_8TiledMMAINS4_8MMA_AtomIJNS4_4SM904GMMA31MMA_64x256x32_F32E4M3E4M3_SS_TNILNSP_7ScaleInE1ELSR_1EEEEEENS4_6LayoutINS5_IJSC_SD_SD_EEENS5_IJSD_NSA_ILi0EEESW_EEEEENS5_IJNS4_10UnderscoreESZ_SZ_EEEEENS4_23SM90_TMA_LOAD_MULTICASTENS4_14ComposedLayoutINS4_7SwizzleILi3ELi4ELi3EEENS4_18smem_ptr_flag_bitsILi8EEENSU_INS5_IJNSA_ILi8EEESI_EEENS5_IJSI_SD_EEEEEEEvNS4_8identityES12_S1C_vS1D_EENS_8epilogue10collective6detail29Sm90TmaWarpSpecializedAdapterINS1G_15DefaultEpilogueISK_SL_SL_NS1F_6thread17LinearCombinationISK_Li1EffLNS1K_9ScaleType4KindE0ELNS_15FloatRoundStyleE2ESK_EENS1_15EpilogueDefaultEEEEEvvEEEEvNT_6ParamsE,(.L_x_588 - _ZN7cutlass13device_kernelINS_4gemm6kernel13GemmUniversalIN4cute5tupleIJiiiiEEENS1_10collective13CollectiveMmaINS1_37MainloopSm90TmaGmmaWarpSpecializedFP8ILi3ENS5_IJNS4_1CILi4EEENSA_ILi2EEENSA_ILi1EEEEEENS1_35KernelTmaWarpSpecializedCooperativeEEENS5_IJNSA_ILi256EEESH_NSA_ILi128EEEEEENS_12float_e4m3_tENS5_IJlSD_lEEESK_SL_NS4_8TiledMMAINS4_8MMA_AtomIJNS4_4SM904GMMA31MMA_64x256x32_F32E4M3E4M3_SS_TNILNSP_7ScaleInE1ELSR_1EEEEEENS4_6LayoutINS5_IJSC_SD_SD_EEENS5_IJSD_NSA_ILi0EEESW_EEEEENS5_IJNS4_10UnderscoreESZ_SZ_EEEEENS4_23SM90_TMA_LOAD_MULTICASTENS4_14ComposedLayoutINS4_7SwizzleILi3ELi4ELi3EEENS4_18smem_ptr_flag_bitsILi8EEENSU_INS5_IJNSA_ILi8EEESI_EEENS5_IJSI_SD_EEEEEEEvNS4_8identityES12_S1C_vS1D_EENS_8epilogue10collective6detail29Sm90TmaWarpSpecializedAdapterINS1G_15DefaultEpilogueISK_SL_SL_NS1F_6thread17LinearCombinationISK_Li1EffLNS1K_9ScaleType4KindE0ELNS_15FloatRoundStyleE2ESK_EENS1_15EpilogueDefaultEEEEEvvEEEEvNT_6ParamsE)
        .other          _ZN7cutlass13device_kernelINS_4gemm6kernel13GemmUniversalIN4cute5tupleIJiiiiEEENS1_10collective13CollectiveMmaINS1_37MainloopSm90TmaGmmaWarpSpecializedFP8ILi3ENS5_IJNS4_1CILi4EEENSA_ILi2EEENSA_ILi1EEEEEENS1_35KernelTmaWarpSpecializedCooperativeEEENS5_IJNSA_ILi256EEESH_NSA_ILi128EEEEEENS_12float_e4m3_tENS5_IJlSD_lEEESK_SL_NS4_8TiledMMAINS4_8MMA_AtomIJNS4_4SM904GMMA31MMA_64x256x32_F32E4M3E4M3_SS_TNILNSP_7ScaleInE1ELSR_1EEEEEENS4_6LayoutINS5_IJSC_SD_SD_EEENS5_IJSD_NSA_ILi0EEESW_EEEEENS5_IJNS4_10UnderscoreESZ_SZ_EEEEENS4_23SM90_TMA_LOAD_MULTICASTENS4_14ComposedLayoutINS4_7SwizzleILi3ELi4ELi3EEENS4_18smem_ptr_flag_bitsILi8EEENSU_INS5_IJNSA_ILi8EEESI_EEENS5_IJSI_SD_EEEEEEEvNS4_8identityES12_S1C_vS1D_EENS_8epilogue10collective6detail29Sm90TmaWarpSpecializedAdapterINS1G_15DefaultEpilogueISK_SL_SL_NS1F_6thread17LinearCombinationISK_Li1EffLNS1K_9ScaleType4KindE0ELNS_15FloatRoundStyleE2ESK_EENS1_15EpilogueDefaultEEEEEvvEEEEvNT_6ParamsE,@"STO_CUDA_ENTRY STV_DEFAULT"
_ZN7cutlass13device_kernelINS_4gemm6kernel13GemmUniversalIN4cute5tupleIJiiiiEEENS1_10collective13CollectiveMmaINS1_37MainloopSm90TmaGmmaWarpSpecializedFP8ILi3ENS5_IJNS4_1CILi4EEENSA_ILi2EEENSA_ILi1EEEEEENS1_35KernelTmaWarpSpecializedCooperativeEEENS5_IJNSA_ILi256EEESH_NSA_ILi128EEEEEENS_12float_e4m3_tENS5_IJlSD_lEEESK_SL_NS4_8TiledMMAINS4_8MMA_AtomIJNS4_4SM904GMMA31MMA_64x256x32_F32E4M3E4M3_SS_TNILNSP_7ScaleInE1ELSR_1EEEEEENS4_6LayoutINS5_IJSC_SD_SD_EEENS5_IJSD_NSA_ILi0EEESW_EEEEENS5_IJNS4_10UnderscoreESZ_SZ_EEEEENS4_23SM90_TMA_LOAD_MULTICASTENS4_14ComposedLayoutINS4_7SwizzleILi3ELi4ELi3EEENS4_18smem_ptr_flag_bitsILi8EEENSU_INS5_IJNSA_ILi8EEESI_EEENS5_IJSI_SD_EEEEEEEvNS4_8identityES12_S1C_vS1D_EENS_8epilogue10collective6detail29Sm90TmaWarpSpecializedAdapterINS1G_15DefaultEpilogueISK_SL_SL_NS1F_6thread17LinearCombinationISK_Li1EffLNS1K_9ScaleType4KindE0ELNS_15FloatRoundStyleE2ESK_EENS1_15EpilogueDefaultEEEEEvvEEEEvNT_6ParamsE:
[----:B------:R-:W0:Y:S02]  /*0000*/  LDC R1, c[0x0][0x28] ;  /* 0x00000a00ff017b82 */ /* 0x000e240000000800 */
[----:B0-----:R-:W-:Y:S01]  /*0010*/  VIADD R1, R1, 0xfffff338 ;  /* 0xfffff33801017836 */ /* 0x001fe20000000000 */
[----:B------:R-:W0:Y:S01]  /*0020*/  S2R R4, SR_TID.X ;  /* 0x0000000000047919 */ /* 0x000e220000002100 */
[----:B------:R-:W-:Y:S01]  /*0030*/  ELECT P0, URZ, PT ;  /* 0x00000000003f782f */ /* 0x000fe20003800000 */
[----:B------:R-:W-:Y:S01]  /*0040*/  BSSY B0, `(.L_x_0) ;  /* 0x0000015000007945 */ /* 0x000fe20003800000 */
[--C-:B0-----:R-:W-:Y:S02]  /*0050*/  SHF.R.U32.HI R0, RZ, 0x5, R4.reuse ;  /* 0x00000005ff007819 */ /* 0x101fe40000011604 */
[----:B------:R-:W-:-:S03]  /*0060*/  SHF.R.U32.HI R2, RZ, 0x7, R4 ;  /* 0x00000007ff027819 */ /* 0x000fc60000011604 */
[----:B------:R-:W0:Y:S04]  /*0070*/  SHFL.IDX PT, R3, R0, RZ, 0x1f ;  /* 0x00001fff00037589 */ /* 0x000e2800000e0000 */
[----:B------:R-:W1:Y:S01]  /*0080*/  SHFL.IDX PT, R2, R2, RZ, 0x1f ;  /* 0x00001fff02027589 */ /* 0x000e6200000e0000 */
[----:B0-----:R-:W-:Y:S02]  /*0090*/  R2UR UR4, R3 ;  /* 0x00000000030472ca */ /* 0x001fe400000e0000 */
[----:B-1----:R-:W-:-:S11]  /*00a0*/  R2UR UR6, R2 ;  /* 0x00000000020672ca */ /* 0x002fd600000e0000 */
[----:B------:R-:W-:Y:S02]  /*00b0*/  USHF.R.S32.HI UR5, URZ, 0x1f, UR4 ;  /* 0x0000001f3f057899 */ /* 0x000fe40008011404 */
[----:B------:R-:W-:Y:S02]  /*00c0*/  ISETP.NE.OR P0, PT, RZ, UR4, !P0 ;  /* 0x00000004ff007c0c */ /* 0x000fe4000c705670 */
[----:B------:R-:W-:-:S04]  /*00d0*/  ULEA.HI UR5, UR5, UR4, URZ, 0x2 ;  /* 0x0000000405057291 */ /* 0x000fc8000f8f103f */
[----:B------:R-:W-:-:S04]  /*00e0*/  ULOP3.LUT UR5, UR5, 0xfffffffc, URZ, 0xc0, !UPT ;  /* 0xfffffffc05057892 */ /* 0x000fc8000f8ec03f */
[----:B------:R-:W-:-:S03]  /*00f0*/  UIADD3 UR8, UR4, -UR5, URZ ;  /* 0x8000000504087290 */ /* 0x000fc6000fffe03f */
[----:B------:R-:W-:Y:S09]  /*0100*/  @P0 BRA `(.L_x_1) ;  /* 0x0000000000200947 */ /* 0x000ff20003800000 */
[----:B------:R-:W-:Y:S02]  /*0110*/  ULDC.64 UR4, c[0x0][0x198] ;  /* 0x0000660000047ab9 */ /* 0x000fe40000000a00 */
[----:B------:R-:W-:Y:S02]  /*0120*/  UIADD3 UR10, UP0, UR4, 0xf0, URZ ;  /* 0x000000f0040a7890 */ /* 0x000fe4000ff1e03f */
[----:B------:R-:W-:Y:S02]  /*0130*/  UIADD3 UR4, UP1, UR4, 0x1f0, URZ ;  /* 0x000001f004047890 */ /* 0x000fe4000ff3e03f */
[----:B------:R-:W-:Y:S02]  /*0140*/  UIADD3.X UR11, URZ, UR5, URZ, UP0, !UPT ;  /* 0x000000053f0b7290 */ /* 0x000fe400087fe43f */
[----:B------:R-:W-:-:S07]  /*0150*/  UIADD3.X UR5, URZ, UR5, URZ, UP1, !UPT ;  /* 0x000000053f057290 */ /* 0x000fce0008ffe43f */
[----:B------:R0:W-:Y:S02]  /*0160*/  UTMACCTL.PF [UR10] ;  /* 0x000000000a0079b9 */ /* 0x0001e40008040000 */
[----:B------:R0:W-:Y:S02]  /*0170*/  UTMACCTL.PF [UR4] ;  /* 0x00000000040079b9 */ /* 0x0001e40008040000 */
[----:B0-----:R-:W-:Y:S01]  /*0180*/  NOP ;  /* 0x0000000000007918 */ /* 0x001fe20000000000 */
.L_x_1:
[----:B------:R-:W-:Y:S05]  /*0190*/  BSYNC B0 ;  /* 0x0000000000007941 */ /* 0x000fea0003800000 */
.L_x_0:
[----:B------:R-:W0:Y:S01]  /*01a0*/  SHFL.IDX PT, R3, R0, RZ, 0x1f ;  /* 0x00001fff00037589 */ /* 0x000e2200000e0000 */
[----:B------:R-:W-:Y:S01]  /*01b0*/  UISETP.NE.AND UP0, UPT, UR8, 0x3, UPT ;  /* 0x000000030800788c */ /* 0x000fe2000bf05270 */
[----:B------:R-:W-:Y:S01]  /*01c0*/  SHF.R.S32.HI R2, RZ, 0x1f, R4 ;  /* 0x0000001fff027819 */ /* 0x000fe20000011404 */
[----:B------:R-:W-:Y:S02]  /*01d0*/  UIADD3 UR10, UR6, -0x1, URZ ;  /* 0xffffffff060a7890 */ /* 0x000fe4000fffe03f */
[----:B------:R-:W-:Y:S01]  /*01e0*/  ISETP.NE.AND P1, PT, RZ, UR6, PT ;  /* 0x00000006ff007c0c */ /* 0x000fe2000bf25270 */
[----:B------:R-:W-:Y:S01]  /*01f0*/  UISETP.EQ.OR UP0, UPT, UR8, URZ, !UP0 ;  /* 0x0000003f0800728c */ /* 0x000fe2000c702670 */
[----:B------:R-:W-:Y:S01]  /*0200*/  LEA.HI R2, R2, R4, RZ, 0x7 ;  /* 0x0000000402027211 */ /* 0x000fe200078f38ff */
[----:B------:R-:W-:Y:S02]  /*0210*/  UISETP.GE.U32.AND UP1, UPT, UR10, 0x2, UPT ;  /* 0x000000020a00788c */ /* 0x000fe4000bf26070 */
[----:B------:R-:W-:-:S04]  /*0220*/  UISETP.EQ.AND UP0, UPT, UR6, URZ, UP0 ;  /* 0x0000003f0600728c */ /* 0x000fc80008702270 */
[----:B------:R-:W-:-:S04]  /*0230*/  USEL UR13, URZ, 0x1, !UP0 ;  /* 0x000000013f0d7887 */ /* 0x000fc8000c000000 */
[----:B------:R-:W-:Y:S01]  /*0240*/  USEL UR13, UR13, 0x2, UP1 ;  /* 0x000000020d0d7887 */ /* 0x000fe20008800000 */
[----:B0-----:R-:W-:-:S13]  /*0250*/  ISETP.NE.AND P0, PT, R3, RZ, PT ;  /* 0x000000ff0300720c */ /* 0x001fda0003f05270 */
[----:B------:R-:W-:Y:S05]  /*0260*/  @P0 BRA `(.L_x_2) ;  /* 0x0000000000500947 */ /* 0x000fea0003800000 */
[----:B------:R-:W0:Y:S01]  /*0270*/  S2UR UR9, SR_CgaCtaId ;  /* 0x00000000000979c3 */ /* 0x000e220000008800 */
[----:B------:R-:W-:Y:S01]  /*0280*/  UMOV UR4, 0x400 ;  /* 0x0000040000047882 */ /* 0x000fe20000000000 */
[----:B------:R-:W-:Y:S01]  /*0290*/  UMOV UR5, 0x1 ;  /* 0x0000000100057882 */ /* 0x000fe20000000000 */
[----:B------:R-:W-:Y:S01]  /*02a0*/  UMOV UR6, 0xa ;  /* 0x0000000a00067882 */ /* 0x000fe20000000000 */
[----:B------:R-:W-:Y:S01]  /*02b0*/  ELECT P0, URZ, PT ;  /* 0x00000000003f782f */ /* 0x000fe20003800000 */
[----:B------:R-:W-:-:S04]  /*02c0*/  UIADD3 UR6, -UR6, 0x100000, URZ ;  /* 0x0010000006067890 */ /* 0x000fc8000fffe13f */
[----:B------:R-:W-:Y:S02]  /*02d0*/  USHF.L.U32 UR7, UR6, 0xb, URZ ;  /* 0x0000000b06077899 */ /* 0x000fe4000800063f */
[----:B------:R-:W-:Y:S02]  /*02e0*/  USHF.L.U32 UR6, UR6, 0x1, URZ ;  /* 0x0000000106067899 */ /* 0x000fe4000800063f */
[----:B0-----:R-:W-:Y:S02]  /*02f0*/  ULEA UR9, UR9, UR4, 0x18 ;  /* 0x0000000409097291 */ /* 0x001fe4000f8ec03f */
[----:B------:R-:W-:-:S04]  /*0300*/  UIADD3 UR4, -UR5, 0x100000, URZ ;  /* 0x0010000005047890 */ /* 0x000fc8000fffe13f */
[----:B------:R-:W-:Y:S02]  /*0310*/  USHF.L.U32 UR5, UR4, 0xb, URZ ;  /* 0x0000000b04057899 */ /* 0x000fe4000800063f */
[----:B------:R-:W-:Y:S01]  /*0320*/  USHF.L.U32 UR4, UR4, 0x1, URZ ;  /* 0x0000000104047899 */ /* 0x000fe2000800063f */
[----:B------:R-:W0:Y:S11]  /*0330*/  FENCE.VIEW.ASYNC.S ;  /* 0x00000000000073c6 */ /* 0x000e360000000000 */
[----:B0-----:R0:W1:Y:S01]  /*0340*/  SYNCS.EXCH.64 URZ, [UR9], UR4 ;  /* 0x00000004093f75b2 */ /* 0x0010620008000100 */
[----:B------:R0:W2:Y:S01]  /*0350*/  SYNCS.EXCH.64 URZ, [UR9+0x18], UR6 ;  /* 0x00001806093f75b2 */ /* 0x0000a20008000100 */
[----:B------:R0:W3:Y:S01]  /*0360*/  SYNCS.EXCH.64 URZ, [UR9+0x8], UR4 ;  /* 0x00000804093f75b2 */ /* 0x0000e20008000100 */
[----:B------:R0:W4:Y:S01]  /*0370*/  SYNCS.EXCH.64 URZ, [UR9+0x20], UR6 ;  /* 0x00002006093f75b2 */ /* 0x0001220008000100 */
[----:B------:R0:W0:Y:S01]  /*0380*/  SYNCS.EXCH.64 URZ, [UR9+0x10], UR4 ;  /* 0x00001004093f75b2 */ /* 0x0000220008000100 */
[----:B------:R0:W0:Y:S01]  /*0390*/  SYNCS.EXCH.64 URZ, [UR9+0x28], UR6 ;  /* 0x00002806093f75b2 */ /* 0x0000220008000100 */
[----:B------:R-:W-:Y:S01]  /*03a0*/  NOP ;  /* 0x0000000000007918 */ /* 0x000fe20000000000 */
.L_x_2:
[----:B------:R-:W5:Y:S01]  /*03b0*/  SHFL.IDX PT, R0, R0, RZ, 0x1f ;  /* 0x00001fff00007589 */ /* 0x000f6200000e0000 */
[----:B0-----:R-:W0:Y:S01]  /*03c0*/  S2UR UR9, SR_CTAID.X ;  /* 0x00000000000979c3 */ /* 0x001e220000002500 */
[----:B------:R-:W-:Y:S02]  /*03d0*/  LOP3.LUT R2, R2, 0xffffff80, RZ, 0xc0, !PT ;  /* 0xffffff8002027812 */ /* 0x000fe400078ec0ff */
[----:B------:R-:W-:Y:S02]  /*03e0*/  ELECT P0, URZ, PT ;  /* 0x00000000003f782f */ /* 0x000fe40003800000 */
[----:B------:R-:W-:Y:S01]  /*03f0*/  SHF.R.S32.HI R8, RZ, 0x1f, R3 ;  /* 0x0000001fff087819 */ /* 0x000fe20000011403 */
[----:B------:R-:W-:Y:S01]  /*0400*/  ULDC UR4, c[0x0][0x150] ;  /* 0x0000540000047ab9 */ /* 0x000fe20000000800 */
[----:B------:R-:W-:Y:S01]  /*0410*/  NOP ;  /* 0x0000000000007918 */ /* 0x000fe20000000000 */
[----:B------:R-:W-:Y:S01]  /*0420*/  IMAD.IADD R4, R4, 0x1, -R2 ;  /* 0x0000000104047824 */ /* 0x000fe200078e0a02 */
[----:B------:R-:W-:Y:S01]  /*0430*/  LEA.HI R8, R8, R3, RZ, 0x2 ;  /* 0x0000000308087211 */ /* 0x000fe200078f10ff */
[----:B------:R-:W1:Y:S01]  /*0440*/  S2R R2, SR_CTAID.Y ;  /* 0x0000000000027919 */ /* 0x000e620000002600 */
[----:B------:R-:W2:Y:S01]  /*0450*/  LDC R9, c[0x0][0x144] ;  /* 0x00005100ff097b82 */ /* 0x000ea20000000800 */
[----:B------:R-:W-:Y:S01]  /*0460*/  NOP ;  /* 0x0000000000007918 */ /* 0x000fe20000000000 */
[----:B------:R-:W-:-:S02]  /*0470*/  SHF.R.S32.HI R5, RZ, 0x1f, R4 ;  /* 0x0000001fff057819 */ /* 0x000fc40000011404 */
[----:B------:R-:W-:Y:S02]  /*0480*/  LOP3.LUT R8, R8, 0x3ffffffc, RZ, 0xc0, !PT ;  /* 0x3ffffffc08087812 */ /* 0x000fe400078ec0ff */
[----:B------:R-:W-:Y:S02]  /*0490*/  LEA.HI R5, R5, R4, RZ, 0x3 ;  /* 0x0000000405057211 */ /* 0x000fe400078f18ff */
[----:B------:R-:W3:Y:S01]  /*04a0*/  LDC R11, c[0x0][0x148] ;  /* 0x00005200ff0b7b82 */ /* 0x000ee20000000800 */
[----:B------:R-:W-:Y:S01]  /*04b0*/  IMAD.IADD R8, R3, 0x1, -R8 ;  /* 0x0000000103087824 */ /* 0x000fe200078e0a08 */
[--C-:B------:R-:W-:Y:S02]  /*04c0*/  SHF.R.S32.HI R6, RZ, 0x3, R5.reuse ;  /* 0x00000003ff067819 */ /* 0x100fe40000011405 */
[----:B------:R-:W-:Y:S02]  /*04d0*/  SHF.R.S32.HI R5, RZ, 0x1f, R5 ;  /* 0x0000001fff057819 */ /* 0x000fe40000011405 */
[----:B-----5:R-:W-:-:S02]  /*04e0*/  ISETP.NE.OR P0, PT, R0, RZ, !P0 ;  /* 0x000000ff0000720c */ /* 0x020fc40004705670 */
[----:B------:R-:W-:Y:S02]  /*04f0*/  LEA.HI R5, R5, R6, RZ, 0x2 ;  /* 0x0000000605057211 */ /* 0x000fe400078f10ff */
[----:B0-----:R-:W-:Y:S02]  /*0500*/  I2FP.F32.U32 R0, UR9 ;  /* 0x0000000900007c45 */ /* 0x001fe40008201000 */
[----:B------:R-:W-:-:S03]  /*0510*/  LOP3.LUT R5, R5, 0xfffffffc, RZ, 0xc0, !PT ;  /* 0xfffffffc05057812 */ /* 0x000fc600078ec0ff */
[----:B------:R-:W-:Y:S01]  /*0520*/  FMUL R7, R0, UR4 ;  /* 0x0000000400077c20 */ /* 0x000fe20008400000 */
[----:B------:R-:W-:Y:S01]  /*0530*/  ULDC UR4, c[0x0][0x154] ;  /* 0x0000550000047ab9 */ /* 0x000fe20000000800 */
[----:B------:R-:W-:Y:S02]  /*0540*/  IMAD.IADD R5, R6, 0x1, -R5 ;  /* 0x0000000106057824 */ /* 0x000fe400078e0a05 */
[----:B------:R-:W-:Y:S01]  /*0550*/  VOTEU.ALL UP0, P0 ;  /* 0x00000000003f7886 */ /* 0x000fe20000000000 */
[----:B------:R-:W-:Y:S01]  /*0560*/  VOTEU.ALL UP1, P0 ;  /* 0x00000000003f7886 */ /* 0x000fe20000020000 */
[----:B------:R-:W0:Y:S01]  /*0570*/  F2I.U32.TRUNC.NTZ R7, R7 ;  /* 0x0000000700077305 */ /* 0x000e22000020f000 */
[----:B------:R-:W-:Y:S01]  /*0580*/  IMAD R5, R8, 0x4, R5 ;  /* 0x0000000408057824 */ /* 0x000fe200078e0205 */
[----:B-1----:R-:W-:Y:S01]  /*0590*/  I2FP.F32.U32 R8, R2 ;  /* 0x0000000200087245 */ /* 0x002fe20000201000 */
[----:B------:R-:W1:Y:S01]  /*05a0*/  @!UP0 S2UR UR7, SR_CgaCtaId ;  /* 0x00000000000789c3 */ /* 0x000e620000008800 */
[----:B------:R-:W-:-:S02]  /*05b0*/  @!UP0 UMOV UR6, 0x400 ;  /* 0x0000040000068882 */ /* 0x000fc40000000000 */
[----:B------:R-:W-:Y:S01]  /*05c0*/  SHF.R.S32.HI R0, RZ, 0x1f, R5 ;  /* 0x0000001fff007819 */ /* 0x000fe20000011405 */
[----:B------:R-:W-:Y:S01]  /*05d0*/  FMUL R8, R8, UR4 ;  /* 0x0000000408087c20 */ /* 0x000fe20008400000 */
[----:B------:R-:W-:Y:S02]  /*05e0*/  UMOV UR4, 0x20 ;  /* 0x0000002000047882 */ /* 0x000fe40000000000 */
[----:B------:R-:W-:Y:S01]  /*05f0*/  LEA.HI R0, R0, R5, RZ, 0x2 ;  /* 0x0000000500007211 */ /* 0x000fe200078f10ff */
[----:B------:R-:W-:-:S04]  /*0600*/  @!UP0 UIADD3 UR4, -UR4, 0x100000, URZ ;  /* 0x0010000004048890 */ /* 0x000fc8000fffe13f */
[----:B------:R-:W-:Y:S02]  /*0610*/  @!UP0 USHF.L.U32 UR5, UR4, 0xb, URZ ;  /* 0x0000000b04058899 */ /* 0x000fe4000800063f */
[----:B------:R-:W-:Y:S01]  /*0620*/  @!UP0 USHF.L.U32 UR4, UR4, 0x1, URZ ;  /* 0x0000000104048899 */ /* 0x000fe2000800063f */
[----:B------:R-:W5:Y:S01]  /*0630*/  F2I.U32.TRUNC.NTZ R8, R8 ;  /* 0x0000000800087305 */ /* 0x000f62000020f000 */
[----:B------:R-:W-:Y:S01]  /*0640*/  LOP3.LUT R6, R0, 0xfffffffc, RZ, 0xc0, !PT ;  /* 0xfffffffc00067812 */ /* 0x000fe200078ec0ff */
[----:B0-----:R-:W-:-:S04]  /*0650*/  IMAD.MOV R10, RZ, RZ, -R7 ;  /* 0x000000ffff0a7224 */ /* 0x001fc800078e0a07 */
[----:B--2---:R-:W-:Y:S02]  /*0660*/  IMAD R0, R9, R10, UR9 ;  /* 0x0000000909007e24 */ /* 0x004fe4000f8e020a */
[C---:B------:R-:W-:Y:S02]  /*0670*/  IMAD.IADD R7, R5.reuse, 0x1, -R6 ;  /* 0x0000000105077824 */ /* 0x040fe400078e0a06 */
[----:B------:R-:W-:-:S03]  /*0680*/  IMAD.SHL.U32 R6, R5, 0x4, RZ ;  /* 0x0000000405067824 */ /* 0x000fc600078e00ff */
[----:B------:R-:W-:Y:S01]  /*0690*/  ISETP.NE.AND P2, PT, R7, R0, PT ;  /* 0x000000000700720c */ /* 0x000fe20003f45270 */
[----:B-1----:R-:W-:Y:S01]  /*06a0*/  @!UP0 ULEA UR6, UR7, UR6, 0x18 ;  /* 0x0000000607068291 */ /* 0x002fe2000f8ec03f */
[----:B------:R-:W-:Y:S01]  /*06b0*/  LOP3.LUT R13, R5, 0xc, R6, 0x78, !PT ;  /* 0x0000000c050d7812 */ /* 0x000fe200078e7806 */
[----:B-----5:R-:W-:Y:S01]  /*06c0*/  IMAD.MOV R12, RZ, RZ, -R8 ;  /* 0x000000ffff0c7224 */ /* 0x020fe200078e0a08 */
[----:B------:R-:W0:Y:S01]  /*06d0*/  LDC R7, c[0x0][0x140] ;  /* 0x00005000ff077b82 */ /* 0x000e220000000800 */
[----:B------:R-:W-:Y:S01]  /*06e0*/  VOTEU.ALL UP0, P0 ;  /* 0x00000000003f7886 */ /* 0x000fe20000000000 */
[----:B------:R-:W-:Y:S01]  /*06f0*/  LOP3.LUT P0, RZ, R4, 0x7, RZ, 0xc0, !PT ;  /* 0x0000000704ff7812 */ /* 0x000fe2000780c0ff */
[----:B---3--:R-:W-:Y:S01]  /*0700*/  IMAD R6, R11, R12, R2 ;  /* 0x0000000c0b067224 */ /* 0x008fe200078e0202 */
[----:B------:R1:W-:Y:S01]  /*0710*/  STL [R1+0x454], R13 ;  /* 0x0004540d01007387 */ /* 0x0003e20000100800 */
[----:B------:R-:W-:Y:S01]  /*0720*/  IMAD.MOV.U32 R4, RZ, RZ, 0x1 ;  /* 0x00000001ff047424 */ /* 0x000fe200078e00ff */
[----:B------:R-:W-:-:S03]  /*0730*/  ISETP.LT.U32.AND P0, PT, R13, 0x8, !P0 ;  /* 0x000000080d00780c */ /* 0x000fc60004701070 */
[----:B------:R-:W-:Y:S01]  /*0740*/  @P2 SHF.R.S32.HI R5, RZ, 0x1f, R13 ;  /* 0x0000001fff052819 */ /* 0x000fe2000001140d */
[----:B------:R-:W2:Y:S02]  /*0750*/  FENCE.VIEW.ASYNC.S ;  /* 0x00000000000073c6 */ /* 0x000ea40000000000 */
[----:B--2---:R1:W2:Y:S01]  /*0760*/  @!UP0 SYNCS.EXCH.64 URZ, [UR6+0x40], UR4 ;  /* 0x00004004063f85b2 */ /* 0x0042a20008000100 */
[----:B------:R-:W-:-:S04]  /*0770*/  @P2 LEA.HI R5, R5, R13, RZ, 0x2 ;  /* 0x0000000d05052211 */ /* 0x000fc800078f10ff */
[----:B------:R-:W-:-:S04]  /*0780*/  @P2 SHF.R.S32.HI R5, RZ, 0x2, R5 ;  /* 0x00000002ff052819 */ /* 0x000fc80000011405 */
[----:B------:R-:W-:Y:S02]  /*0790*/  @P2 ISETP.NE.AND P3, PT, R5, R6, PT ;  /* 0x000000060500220c */ /* 0x000fe40003f65270 */
[----:B------:R-:W-:Y:S02]  /*07a0*/  SEL R5, RZ, 0x1, !P0 ;  /* 0x00000001ff057807 */ /* 0x000fe40004000000 */
[----:B------:R-:W-:Y:S01]  /*07b0*/  @P2 SEL R4, RZ, 0x1, P3 ;  /* 0x00000001ff042807 */ /* 0x000fe20001800000 */
[----:B------:R1:W3:Y:S01]  /*07c0*/  @!UP1 SYNCS.EXCH.64 URZ, [UR6+0x48], UR4 ;  /* 0x00004804063f95b2 */ /* 0x0002e20008000100 */
[----:B0-----:R-:W-:Y:S01]  /*07d0*/  ISETP.EQ.U32.AND P5, PT, R7, 0x1, PT ;  /* 0x000000010700780c */ /* 0x001fe20003fa2070 */
[----:B------:R-:W-:Y:S01]  /*07e0*/  NOP ;  /* 0x0000000000007918 */ /* 0x000fe20000000000 */
[----:B------:R-:W-:-:S05]  /*07f0*/  LOP3.LUT R4, R4, R5, RZ, 0xc0, !PT ;  /* 0x0000000504047212 */ /* 0x000fca00078ec0ff */
[----:B------:R1:W-:Y:S06]  /*0800*/  STL [R1+0x450], R4 ;  /* 0x0004500401007387 */ /* 0x0003ec0000100800 */
[----:B--23--:R-:W-:Y:S05]  /*0810*/  @!P5 BRA `(.L_x_3) ;  /* 0x000000000008d947 */ /* 0x00cfea0003800000 */
[----:B----4-:R-:W-:Y:S01]  /*0820*/  UCGABAR_ARV ;  /* 0x00000000000079c7 */ /* 0x010fe20008000000 */
[----:B------:R-:W-:Y:S05]  /*0830*/  BRA `(.L_x_4) ;  /* 0x0000000000047947 */ /* 0x000fea0003800000 */
.L_x_3:
[----:B----4-:R-:W-:Y:S01]  /*0840*/  NOP ;  /* 0x0000000000007918 */ /* 0x010fe20000000000 */
.L_x_4:
[----:B------:R-:W0:Y:S01]  /*0850*/  LDC R3, c[0x0][0x65c] ;  /* 0x00019700ff037b82 */ /* 0x000e220000000800 */
[----:B-1----:R-:W-:Y:S02]  /*0860*/  IMAD.U32 R4, RZ, RZ, UR9 ;  /* 0x00000009ff047e24 */ /* 0x002fe4000f8e00ff */
[----:B------:R-:W-:Y:S01]  /*0870*/  IMAD.MOV.U32 R5, RZ, RZ, RZ ;  /* 0x000000ffff057224 */ /* 0x000fe200078e00ff */
[----:B0-----:R-:W-:-:S13]  /*0880*/  ISETP.NE.AND P4, PT, R3, 0x1, PT ;  /* 0x000000010300780c */ /* 0x001fda0003f85270 */
[----:B------:R-:W0:Y:S01]  /*0890*/  @P4 LDC R7, c[0x0][0x10] ;  /* 0x00000400ff074b82 */ /* 0x000e220000000800 */
[----:B------:R-:W-:Y:S02]  /*08a0*/  @P4 IMAD.MOV.U32 R3, RZ, RZ, RZ ;  /* 0x000000ffff034224 */ /* 0x000fe400078e00ff */
[----:B------:R-:W-:-:S05]  /*08b0*/  @P4 IMAD.MOV.U32 R13, RZ, RZ, RZ ;  /* 0x000000ffff0d4224 */ /* 0x000fca00078e00ff */
[----:B------:R-:W1:Y:S01]  /*08c0*/  @!P4 LDC R9, c[0x0][0xc] ;  /* 0x00000300ff09cb82 */ /* 0x000e620000000800 */
[----:B0-----:R-:W-:-:S04]  /*08d0*/  @P4 IMAD.WIDE.U32 R6, R7, UR9, R2 ;  /* 0x0000000907064c25 */ /* 0x001fc8000f8e0002 */
[----:B------:R-:W-:Y:S02]  /*08e0*/  @P4 IMAD.MOV.U32 R10, RZ, RZ, R6 ;  /* 0x000000ffff0a4224 */ /* 0x000fe400078e0006 */
[----:B------:R-:W-:Y:S02]  /*08f0*/  @P4 IMAD.IADD R15, R7, 0x1, R13 ;  /* 0x00000001070f4824 */ /* 0x000fe400078e020d */
[----:B-1----:R-:W-:-:S04]  /*0900*/  @!P4 IMAD.WIDE.U32 R4, R2, R9, R4 ;  /* 0x000000090204c225 */ /* 0x002fc800078e0004 */
[----:B------:R-:W-:Y:S02]  /*0910*/  @!P4 IMAD.MOV.U32 R10, RZ, RZ, R4 ;  /* 0x000000ffff0ac224 */ /* 0x000fe400078e0004 */
[----:B------:R-:W-:-:S03]  /*0920*/  @!P4 IMAD.MOV.U32 R15, RZ, RZ, R5 ;  /* 0x000000ffff0fc224 */ /* 0x000fc600078e0005 */
[----:B------:R0:W-:Y:S04]  /*0930*/  STL [R1+0x45c], R10 ;  /* 0x00045c0a01007387 */ /* 0x0001e80000100800 */
[----:B------:R0:W-:Y:S01]  /*0940*/  STL [R1+0x458], R15 ;  /* 0x0004580f01007387 */ /* 0x0001e20000100800 */
[----:B------:R-:W-:Y:S05]  /*0950*/  @!P5 BRA `(.L_x_5) ;  /* 0x00000000000cd947 */ /* 0x000fea0003800000 */
[----:B------:R-:W-:Y:S01]  /*0960*/  UCGABAR_WAIT ;  /* 0x0000000000007dc7 */ /* 0x000fe20008000000 */
[----:B------:R-:W-:Y:S01]  /*0970*/  CCTL.IVALL ;  /* 0x00000000ff00798f */ /* 0x000fe20002000000 */
[----:B------:R-:W-:Y:S05]  /*0980*/  BRA `(.L_x_6) ;  /* 0x0000000000047947 */ /* 0x000fea0003800000 */
.L_x_5:
[----:B------:R-:W-:Y:S06]  /*0990*/  BAR.SYNC.DEFER_BLOCKING 0x0 ;  /* 0x0000000000007b1d */ /* 0x000fec0000010000 */
.L_x_6:
[----:B------:R-:W-:Y:S05]  /*09a0*/  @!P1 BRA `(.L_x_7) ;  /* 0x0000027c000c9947 */ /* 0x000fea0003800000 */
[----:B------:R-:W-:-:S06]  /*09b0*/  UISETP.GT.U32.AND UP0, UPT, UR10, 0x1, UPT ;  /* 0x000000010a00788c */ /* 0x000fcc000bf04070 */
[----:B------:R-:W-:-:S13]  /*09c0*/  PLOP3.LUT P0, PT, PT, PT, UP0, 0x80, 0x0 ;  /* 0x000000000000781c */ /* 0x000fda0003f0f008 */
[----:B------:R-:W-:Y:S05]  /*09d0*/  @P0 EXIT ;  /* 0x000000000000094d */ /* 0x000fea0003800000 */
[----:B------:R-:W-:Y:S01]  /*09e0*/  IMAD.MOV.U32 R6, RZ, RZ, -0x1 ;  /* 0xffffffffff067424 */ /* 0x000fe200078e00ff */
[----:B------:R-:W-:Y:S01]  /*09f0*/  ULDC.64 UR4, c[0x0][0x650] ;  /* 0x0001940000047ab9 */ /* 0x000fe20000000a00 */
[----:B------:R-:W-:Y:S01]  /*0a00*/  IMAD.MOV.U32 R5, RZ, RZ, -0x1 ;  /* 0xffffffffff057424 */ /* 0x000fe200078e00ff */
[----:B------:R-:W-:Y:S01]  /*0a10*/  ISETP.GE.U32.AND P0, PT, R10, UR4, PT ;  /* 0x000000040a007c0c */ /* 0x000fe2000bf06070 */
[----:B------:R-:W-:Y:S01]  /*0a20*/  UMOV UR9, 0xffffffff ;  /* 0xffffffff00097882 */ /* 0x000fe20000000000 */
[----:B------:R1:W-:Y:S01]  /*0a30*/  STL [R1+0x464], R6 ;  /* 0x0004640601007387 */ /* 0x0003e20000100800 */
[----:B------:R-:W-:Y:S02]  /*0a40*/  PRMT R4, RZ, 0x7610, R4 ;  /* 0x00007610ff047816 */ /* 0x000fe40000000004 */
[----:B------:R-:W-:Y:S01]  /*0a50*/  ISETP.GE.U32.AND.EX P0, PT, R15, UR5, PT, P0 ;  /* 0x000000050f007c0c */ /* 0x000fe2000bf06100 */
[----:B------:R1:W-:-:S12]  /*0a60*/  STL [R1+0x460], R5 ;  /* 0x0004600501007387 */ /* 0x0003d80000100800 */
[----:B-1----:R-:W-:Y:S05]  /*0a70*/  @P0 BRA `(.L_x_8) ;  /* 0x00000004003c0947 */ /* 0x002fea0003800000 */
[----:B------:R-:W-:Y:S01]  /*0a80*/  ULDC.64 UR14, c[0x0][0x628] ;  /* 0x00018a00000e7ab9 */ /* 0x000fe20000000a00 */
[----:B------:R-:W1:Y:S01]  /*0a90*/  LDC.64 R8, c[0x0][0x620] ;  /* 0x00018800ff087b82 */ /* 0x000e620000000a00 */
[----:B------:R-:W-:Y:S01]  /*0aa0*/  ISETP.NE.U32.AND P0, PT, RZ, UR14, PT ;  /* 0x0000000eff007c0c */ /* 0x000fe2000bf05070 */
[----:B------:R-:W-:Y:S01]  /*0ab0*/  ULDC UR11, c[0x0][0x630] ;  /* 0x00018c00000b7ab9 */ /* 0x000fe20000000800 */
[----:B------:R-:W-:Y:S02]  /*0ac0*/  R2UR UR4, R10 ;  /* 0x000000000a0472ca */ /* 0x000fe400000e0000 */
[----:B------:R-:W-:Y:S02]  /*0ad0*/  ISETP.NE.AND.EX P0, PT, RZ, UR15, PT, P0 ;  /* 0x0000000fff007c0c */ /* 0x000fe4000bf05300 */
[----:B------:R-:W-:-:S11]  /*0ae0*/  R2UR UR5, R15 ;  /* 0x000000000f0572ca */ /* 0x000fd600000e0000 */
[----:B------:R-:W-:Y:S05]  /*0af0*/  @!P0 BRA `(.L_x_9) ;  /* 0x0000000000308947 */ /* 0x000fea0003800000 */
[----:B------:R-:W-:Y:S01]  /*0b00*/  R2UR UR4, R10 ;  /* 0x000000000a0472ca */ /* 0x000fe200000e0000 */
[----:B------:R-:W-:Y:S01]  /*0b10*/  ULDC UR8, c[0x0][0x634] ;  /* 0x00018d0000087ab9 */ /* 0x000fe20000000800 */
[----:B------:R-:W-:-:S11]  /*0b20*/  R2UR UR10, R15 ;  /* 0x000000000f0a72ca */ /* 0x000fd600000e0000 */
[----:B------:R-:W-:-:S04]  /*0b30*/  UIADD3 UR8, UP0, UR4, UR8, URZ ;  /* 0x0000000804087290 */ /* 0x000fc8000ff1e03f */
[----:B------:R-:W-:-:S04]  /*0b40*/  UIADD3.X UR10, URZ, UR10, URZ, UP0, !UPT ;  /* 0x0000000a3f0a7290 */ /* 0x000fc800087fe43f */
[----:B------:R-:W-:-:S04]  /*0b50*/  UIMAD.WIDE.U32 UR4, UR10, UR14, URZ ;  /* 0x0000000e0a0472a5 */ /* 0x000fc8000f8e003f */
[----:B------:R-:W-:Y:S02]  /*0b60*/  UIMAD.WIDE.U32 UR6, UP0, UR8, UR15, UR4 ;  /* 0x0000000f080672a5 */ /* 0x000fe4000f800004 */
[----:B------:R-:W-:Y:S02]  /*0b70*/  UIMAD.WIDE.U32 UR4, UR8, UR14, URZ ;  /* 0x0000000e080472a5 */ /* 0x000fe4000f8e003f */
[----:B------:R-:W-:Y:S02]  /*0b80*/  UIADD3.X UR9, URZ, URZ, URZ, UP0, !UPT ;  /* 0x0000003f3f097290 */ /* 0x000fe400087fe43f */
[----:B------:R-:W-:Y:S01]  /*0b90*/  UIADD3 URZ, UP0, UR5, UR6, URZ ;  /* 0x00000006053f7290 */ /* 0x000fe2000ff1e03f */
[----:B------:R-:W-:-:S03]  /*0ba0*/  UMOV UR8, UR7 ;  /* 0x0000000700087c82 */ /* 0x000fc60008000000 */
[----:B------:R-:W-:-:S12]  /*0bb0*/  UIMAD.WIDE.U32.X UR4, UR10, UR15, UR8, UP0 ;  /* 0x0000000f0a0472a5 */ /* 0x000fd800080e0408 */
.L_x_9:
[----:B------:R-:W-:Y:S01]  /*0bc0*/  USHF.R.U64 UR9, UR4, UR11, UR5 ;  /* 0x0000000b04097299 */ /* 0x000fe20008001205 */
[----:B------:R-:W2:Y:S01]  /*0bd0*/  LDC.64 R20, c[0x0][0x640] ;  /* 0x00019000ff147b82 */ /* 0x000ea20000000a00 */
[----:B------:R-:W-:Y:S01]  /*0be0*/  USHF.R.U32.HI UR4, URZ, UR11, UR5 ;  /* 0x0000000b3f047299 */ /* 0x000fe20008011605 */
[----:B------:R-:W-:Y:S02]  /*0bf0*/  IMAD.MOV.U32 R4, RZ, RZ, R10 ;  /* 0x000000ffff047224 */ /* 0x000fe400078e000a */
[----:B------:R-:W-:Y:S01]  /*0c00*/  IMAD R25, R11, R12, R2 ;  /* 0x0000000c0b197224 */ /* 0x000fe200078e0202 */
[----:B------:R-:W-:Y:S01]  /*0c10*/  IADD3 R3, P0, RZ, -UR9, RZ ;  /* 0x80000009ff037c10 */ /* 0x000fe2000ff1e0ff */
[----:B------:R-:W-:Y:S02]  /*0c20*/  IMAD.MOV.U32 R11, RZ, RZ, 0x1 ;  /* 0x00000001ff0b7424 */ /* 0x000fe400078e00ff */
[----:B------:R-:W0:Y:S02]  /*0c30*/  LDC R14, c[0x0][0x618] ;  /* 0x00018600ff0e7b82 */ /* 0x000e240000000800 */
[----:B------:R-:W-:-:S04]  /*0c40*/  IMAD.X R5, RZ, RZ, ~UR4, P0 ;  /* 0x80000004ff057e24 */ /* 0x000fc800080e06ff */
[-C--:B-1----:R-:W-:Y:S02]  /*0c50*/  IMAD R6, R5, R8.reuse, RZ ;  /* 0x0000000805067224 */ /* 0x082fe400078e02ff */
[----:B------:R-:W1:Y:S01]  /*0c60*/  LDC R16, c[0x0][0x608] ;  /* 0x00018200ff107b82 */ /* 0x000e620000000800 */
[----:B------:R-:W-:Y:S02]  /*0c70*/  IMAD.MOV.U32 R5, RZ, RZ, R15 ;  /* 0x000000ffff057224 */ /* 0x000fe400078e000f */
[----:B------:R-:W-:-:S05]  /*0c80*/  IMAD.WIDE.U32 R4, R3, R8, R4 ;  /* 0x0000000803047225 */ /* 0x000fca00078e0004 */
[----:B------:R-:W3:Y:S01]  /*0c90*/  LDC R18, c[0x0][0x658] ;  /* 0x00019600ff127b82 */ /* 0x000ee20000000800 */
[----:B------:R-:W-:Y:S01]  /*0ca0*/  IMAD R3, R3, R9, R6 ;  /* 0x0000000903037224 */ /* 0x000fe200078e0206 */
[----:B--2---:R-:W-:-:S03]  /*0cb0*/  ISETP.NE.U32.AND P0, PT, R20, RZ, PT ;  /* 0x000000ff1400720c */ /* 0x004fc60003f05070 */
[----:B------:R-:W-:Y:S01]  /*0cc0*/  IMAD.IADD R3, R5, 0x1, R3 ;  /* 0x0000000105037824 */ /* 0x000fe200078e0203 */
[----:B------:R-:W-:Y:S01]  /*0cd0*/  ISETP.NE.AND.EX P0, PT, R21, RZ, PT, P0 ;  /* 0x000000ff1500720c */ /* 0x000fe20003f05300 */
[----:B------:R-:W-:Y:S01]  /*0ce0*/  IMAD.MOV.U32 R5, RZ, RZ, -0x1 ;  /* 0xffffffffff057424 */ /* 0x000fe200078e00ff */
[----:B------:R-:W2:Y:S02]  /*0cf0*/  LDC R13, c[0x0][0x600] ;  /* 0x00018000ff0d7b82 */ /* 0x000ea40000000800 */
[-CC-:B0-----:R-:W-:Y:S02]  /*0d00*/  SHF.R.U64 R10, R4, R14.reuse, R3.reuse ;  /* 0x0000000e040a7219 */ /* 0x181fe40000001203 */
[----:B------:R-:W-:-:S04]  /*0d10*/  SHF.R.U32.HI R3, RZ, R14, R3 ;  /* 0x0000000eff037219 */ /* 0x000fc80000011603 */
[----:B------:R-:W0:Y:S01]  /*0d20*/  LDC R15, c[0x0][0x648] ;  /* 0x00019200ff0f7b82 */ /* 0x000e220000000800 */
[-CC-:B-1----:R-:W-:Y:S02]  /*0d30*/  SHF.R.U64 R23, R10, R16.reuse, R3.reuse ;  /* 0x000000100a177219 */ /* 0x182fe40000001203 */
[----:B------:R-:W-:-:S05]  /*0d40*/  SHF.R.U32.HI R3, RZ, R16, R3 ;  /* 0x00000010ff037219 */ /* 0x000fca0000011603 */
[----:B------:R-:W1:Y:S01]  /*0d50*/  LDC R17, c[0x0][0x638] ;  /* 0x00018e00ff117b82 */ /* 0x000e620000000800 */
[-C--:B---3--:R-:W-:Y:S02]  /*0d60*/  SHF.L.U32 R2, R5, R18.reuse, RZ ;  /* 0x0000001205027219 */ /* 0x088fe400000006ff */
[--C-:B------:R-:W-:Y:S02]  /*0d70*/  SHF.R.U64 R12, R23, R18, R3.reuse ;  /* 0x00000012170c7219 */ /* 0x100fe40000001203 */
[----:B------:R-:W-:Y:S02]  /*0d80*/  LOP3.LUT R8, RZ, R2, RZ, 0x33, !PT ;  /* 0x00000002ff087212 */ /* 0x000fe400078e33ff */
[----:B------:R-:W-:Y:S01]  /*0d90*/  SHF.R.U32.HI R3, RZ, R18, R3 ;  /* 0x00000012ff037219 */ /* 0x000fe20000011603 */
[----:B------:R-:W3:Y:S01]  /*0da0*/  LDC R19, c[0x0][0x610] ;  /* 0x00018400ff137b82 */ /* 0x000ee20000000800 */
[----:B------:R-:W-:Y:S01]  /*0db0*/  IMAD.MOV.U32 R2, RZ, RZ, R12 ;  /* 0x000000ffff027224 */ /* 0x000fe200078e000c */
[----:B------:R-:W-:Y:S06]  /*0dc0*/  @!P0 BRA `(.L_x_10) ;  /* 0x0000000000288947 */ /* 0x000fec0003800000 */
[----:B------:R-:W4:Y:S02]  /*0dd0*/  LDC R7, c[0x0][0x64c] ;  /* 0x00019300ff077b82 */ /* 0x000f240000000800 */
[----:B----4-:R-:W-:-:S05]  /*0de0*/  IADD3 R7, P0, R12, R7, RZ ;  /* 0x000000070c077210 */ /* 0x010fca0007f1e0ff */
[----:B------:R-:W-:-:S04]  /*0df0*/  IMAD.X R9, RZ, RZ, R3, P0 ;  /* 0x000000ffff097224 */ /* 0x000fc800000e0603 */
[----:B------:R-:W-:-:S04]  /*0e00*/  IMAD.WIDE.U32 R2, R9, R20, RZ ;  /* 0x0000001409027225 */ /* 0x000fc800078e00ff */
[----:B------:R-:W-:-:S04]  /*0e10*/  IMAD.WIDE.U32 R4, P0, R7, R21, R2 ;  /* 0x0000001507047225 */ /* 0x000fc80007800002 */
[----:B------:R-:W-:-:S04]  /*0e20*/  IMAD.WIDE.U32 R2, R7, R20, RZ ;  /* 0x0000001407027225 */ /* 0x000fc800078e00ff */
[----:B------:R-:W-:Y:S01]  /*0e30*/  IMAD.X R7, RZ, RZ, RZ, P0 ;  /* 0x000000ffff077224 */ /* 0x000fe200000e06ff */
[----:B------:R-:W-:Y:S01]  /*0e40*/  IADD3 RZ, P0, R3, R4, RZ ;  /* 0x0000000403ff7210 */ /* 0x000fe20007f1e0ff */
[----:B------:R-:W-:-:S04]  /*0e50*/  IMAD.MOV.U32 R6, RZ, RZ, R5 ;  /* 0x000000ffff067224 */ /* 0x000fc800078e0005 */
[----:B------:R-:W-:-:S08]  /*0e60*/  IMAD.WIDE.U32.X R2, R9, R21, R6, P0 ;  /* 0x0000001509027225 */ /* 0x000fd000000e0406 */
.L_x_10:
[----:B0-----:R-:W-:Y:S01]  /*0e70*/  SHF.R.U64 R4, R2, R15, R3 ;  /* 0x0000000f02047219 */ /* 0x001fe20000001203 */
[----:B--2---:R-:W-:Y:S01]  /*0e80*/  VIADD R5, R13, 0xffffffff ;  /* 0xffffffff0d057836 */ /* 0x004fe20000000000 */
[----:B------:R-:W-:Y:S02]  /*0e90*/  SHF.L.U32 R2, R11, R18, RZ ;  /* 0x000000120b027219 */ /* 0x000fe400000006ff */
[----:B------:R-:W-:Y:S01]  /*0ea0*/  LOP3.LUT R3, R23, R8, RZ, 0xc0, !PT ;  /* 0x0000000817037212 */ /* 0x000fe200078ec0ff */
[----:B------:R-:W-:Y:S01]  /*0eb0*/  IMAD.MOV R6, RZ, RZ, -R4 ;  /* 0x000000ffff067224 */ /* 0x000fe200078e0a04 */
[----:B------:R-:W-:Y:S02]  /*0ec0*/  SEL R0, R0, R25, !P4 ;  /* 0x0000001900007207 */ /* 0x000fe40006000000 */
[----:B------:R-:W-:Y:S01]  /*0ed0*/  LOP3.LUT R5, R10, R5, RZ, 0xc0, !PT ;  /* 0x000000050a057212 */ /* 0x000fe200078ec0ff */
[----:B------:R-:W-:Y:S02]  /*0ee0*/  IMAD R3, R2, R4, R3 ;  /* 0x0000000402037224 */ /* 0x000fe400078e0203 */
[----:B-1----:R-:W-:-:S02]  /*0ef0*/  IMAD R2, R6, R17, R12 ;  /* 0x0000001106027224 */ /* 0x002fc400078e020c */
[----:B---3--:R-:W-:Y:S02]  /*0f00*/  IMAD R0, R3, R19, R0 ;  /* 0x0000001303007224 */ /* 0x008fe400078e0200 */
[----:B------:R-:W-:Y:S02]  /*0f10*/  IMAD R3, R2, R13, R5 ;  /* 0x0000000d02037224 */ /* 0x000fe400078e0205 */
[----:B------:R-:W-:-:S03]  /*0f20*/  IMAD.MOV.U32 R4, RZ, RZ, 0x1 ;  /* 0x00000001ff047424 */ /* 0x000fc600078e00ff */
[----:B------:R-:W-:Y:S02]  /*0f30*/  SEL R2, R3, R0, !P4 ;  /* 0x0000000003027207 */ /* 0x000fe40006000000 */
[----:B------:R-:W-:-:S03]  /*0f40*/  SEL R0, R0, R3, !P4 ;  /* 0x0000000300007207 */ /* 0x000fc60006000000 */
[----:B------:R1:W-:Y:S04]  /*0f50*/  STL [R1+0x460], R2 ;  /* 0x0004600201007387 */ /* 0x0003e80000100800 */
[----:B------:R1:W-:Y:S02]  /*0f60*/  STL [R1+0x464], R0 ;  /* 0x0004640001007387 */ /* 0x0003e40000100800 */
.L_x_8:
[----:B------:R-:W-:-:S08]  /*0f70*/  NOP ;  /* 0x0000000000007918 */ /* 0x000fd00000000000 */
[----:B------:R-:W2:Y:S02]  /*0f80*/  USETMAXREG.TRY_ALLOC.CTAPOOL UP0, 0xf0 ;  /* 0x000000f0000079c8 */ /* 0x000ea40008000600 */
[----:B--2---:R-:W-:-:S13]  /*0f90*/  PLOP3.LUT P0, PT, PT, PT, UP0, 0x80, 0x0 ;  /* 0x000000000000781c */ /* 0x004fda0003f0f008 */
[----:B------:R-:W-:Y:S05]  /*0fa0*/  @!P0 BRA `(.L_x_8) ;  /* 0xfffffffc00f08947 */ /* 0x000fea000383ffff */
[----:B------:R-:W-:Y:S01]  /*0fb0*/  ULDC.64 UR4, c[0x0][0x598] ;  /* 0x0001660000047ab9 */ /* 0x000fe20000000a00 */
[----:B------:R-:W-:Y:S01]  /*0fc0*/  ULDC.64 UR14, c[0x0][0x208] ;  /* 0x00008200000e7ab9 */ /* 0x000fe20000000a00 */
[----:B------:R-:W-:-:S04]  /*0fd0*/  ISETP.NE.U32.AND P0, PT, RZ, UR4, PT ;  /* 0x00000004ff007c0c */ /* 0x000fc8000bf05070 */
[----:B------:R-:W-:-:S13]  /*0fe0*/  ISETP.NE.AND.EX P0, PT, RZ, UR5, PT, P0 ;  /* 0x00000005ff007c0c */ /* 0x000fda000bf05300 */
[----:B------:R-:W-:Y:S05]  /*0ff0*/  @!P0 BRA `(.L_x_11) ;  /* 0x0000000000208947 */ /* 0x000fea0003800000 */
[----:B-1----:R-:W1:Y:S02]  /*1000*/  LDC.64 R2, c[0x0][0x598] ;  /* 0x00016600ff027b82 */ /* 0x002e640000000a00 */
[----:B-1----:R-:W2:Y:S02]  /*1010*/  LDG.E.64 R2, desc[UR14][R2.64] ;  /* 0x0000000e02027981 */ /* 0x002ea4000c1e1b00 */
[----:B--2---:R-:W-:-:S04]  /*1020*/  ISETP.NE.U32.AND P0, PT, R2, RZ, PT ;  /* 0x000000ff0200720c */ /* 0x004fc80003f05070 */
[----:B------:R-:W-:-:S13]  /*1030*/  ISETP.NE.AND.EX P0, PT, R3, RZ, PT, P0 ;  /* 0x000000ff0300720c */ /* 0x000fda0003f05300 */
[----:B------:R-:W-:Y:S05]  /*1040*/  @!P0 BRA `(.L_x_11) ;  /* 0x00000000000c8947 */ /* 0x000fea0003800000 */
[----:B------:R-:W2:Y:S02]  /*1050*/  LD.E R2, desc[UR14][R2.64] ;  /* 0x0000000e02027980 */ /* 0x000ea4000c101900 */
[----:B--2---:R-:W-:Y:S01]  /*1060*/  R2UR UR20, R2 ;  /* 0x00000000021472ca */ /* 0x004fe200000e0000 */
[----:B------:R-:W-:-:S14]  /*1070*/  BRA `(.L_x_12) ;  /* 0x0000000000247947 */ /* 0x000fdc0003800000 */
.L_x_11:
[----:B------:R-:W-:Y:S02]  /*1080*/  ULDC.64 UR4, c[0x0][0x588] ;  /* 0x0001620000047ab9 */ /* 0x000fe40000000a00 */
[----:B------:R-:W-:-:S04]  /*1090*/  ISETP.NE.U32.AND P0, PT, RZ, UR4, PT ;  /* 0x00000004ff007c0c */ /* 0x000fc8000bf05070 */
[----:B------:R-:W-:-:S13]  /*10a0*/  ISETP.NE.AND.EX P0, PT, RZ, UR5, PT, P0 ;  /* 0x00000005ff007c0c */ /* 0x000fda000bf05300 */
[----:B------:R-:W-:Y:S05]  /*10b0*/  @!P0 BRA `(.L_x_13) ;  /* 0x0000000000108947 */ /* 0x000fea0003800000 */
[----:B-1----:R-:W1:Y:S02]  /*10c0*/  LDC.64 R2, c[0x0][0x588] ;  /* 0x00016200ff027b82 */ /* 0x002e640000000a00 */
[----:B-1----:R-:W2:Y:S02]  /*10d0*/  LDG.E R2, desc[UR14][R2.64] ;  /* 0x0000000e02027981 */ /* 0x002ea4000c1e1900 */
[----:B--2---:R-:W-:Y:S01]  /*10e0*/  R2UR UR20, R2 ;  /* 0x00000000021472ca */ /* 0x004fe200000e0000 */
[----:B------:R-:W-:-:S14]  /*10f0*/  BRA `(.L_x_12) ;  /* 0x0000000000047947 */ /* 0x000fdc0003800000 */
.L_x_13:
[----:B------:R-:W-:-:S05]  /*1100*/  ULDC UR20, c[0x0][0x580] ;  /* 0x0001600000147ab9 */ /* 0x000fca0000000800 */
.L_x_12:
[----:B------:R-:W-:Y:S02]  /*1110*/  ULDC.64 UR4, c[0x0][0x5a0] ;  /* 0x0001680000047ab9 */ /* 0x000fe40000000a00 */
        /* <DEDUP_REMOVED lines=11> */
.L_x_14:
        /* <DEDUP_REMOVED lines=8> */
.L_x_16:
[----:B------:R-:W-:-:S05]  /*1250*/  ULDC UR21, c[0x0][0x584] ;  /* 0x0001610000157ab9 */ /* 0x000fca0000000800 */
.L_x_15:
[----:B------:R-:W-:-:S13]  /*1260*/  LOP3.LUT P0, RZ, R4, 0xff, RZ, 0xc0, !PT ;  /* 0x000000ff04ff7812 */ /* 0x000fda000780c0ff */
[----:B------:R-:W-:Y:S05]  /*1270*/  @!P0 EXIT ;  /* 0x000000000000894d */ /* 0x000fea0003800000 */
[----:B------:R-:W-:Y:S01]  /*1280*/  ULDC UR4, c[0x0][0x28c] ;  /* 0x0000a30000047ab9 */ /* 0x000fe20000000800 */
[----:B------:R-:W-:Y:S02]  /*1290*/  ULOP3.LUT UR22, UR13, 0x1, URZ, 0xfc, !UPT ;  /* 0x000000010d167892 */ /* 0x000fe4000f8efc3f */
[----:B------:R-:W-:-:S04]  /*12a0*/  UIADD3 UR4, UR4, 0x7f, URZ ;  /* 0x0000007f04047890 */ /* 0x000fc8000fffe03f */
[----:B------:R-:W-:-:S04]  /*12b0*/  USHF.R.S32.HI UR5, URZ, 0x1f, UR4 ;  /* 0x0000001f3f057899 */ /* 0x000fc80008011404 */
[----:B------:R-:W-:-:S03]  /*12c0*/  ULEA.HI UR5, UR5, UR4, URZ, 0x7 ;  /* 0x0000000405057291 */ /* 0x000fc6000f8f383f */
[----:B------:R-:W-:Y:S01]  /*12d0*/  UMOV UR4, URZ ;  /* 0x0000003f00047c82 */ /* 0x000fe20008000000 */
[----:B------:R-:W-:-:S03]  /*12e0*/  USHF.R.S32.HI UR10, URZ, 0x7, UR5 ;  /* 0x000000073f0a7899 */ /* 0x000fc60008011405 */
[----:B------:R-:W-:-:S09]  /*12f0*/  UMOV UR5, URZ ;  /* 0x0000003f00057c82 */ /* 0x000fd20008000000 */
.L_x_555:
[----:B------:R-:W-:Y:S01]  /*1300*/  STL [R1+0x44c], RZ ;  /* 0x00044cff01007387 */ /* 0x000fe20000100800 */
[----:B--2---:R-:W2:Y:S01]  /*1310*/  S2UR UR18, SR_CgaCtaId ;  /* 0x00000000001279c3 */ /* 0x004ea20000008800 */
[----:B------:R-:W-:Y:S01]  /*1320*/  UMOV UR17, 0x400 ;  /* 0x0000040000117882 */ /* 0x000fe20000000000 */
[----:B------:R-:W-:Y:S01]  /*1330*/  UMOV UR6, URZ ;  /* 0x0000003f00067c82 */ /* 0x000fe20008000000 */
[----:B------:R-:W-:Y:S01]  /*1340*/  STL [R1+0x448], RZ ;  /* 0x000448ff01007387 */ /* 0x000fe20000100800 */
[----:B------:R-:W-:Y:S01]  /*1350*/  UMOV UR7, URZ ;  /* 0x0000003f00077c82 */ /* 0x000fe20008000000 */
[----:B------:R-:W-:Y:S01]  /*1360*/  UMOV UR8, URZ ;  /* 0x0000003f00087c82 */ /* 0x000fe20008000000 */
[----:B------:R-:W-:Y:S01]  /*1370*/  UMOV UR23, UR5 ;  /* 0x0000000500177c82 */ /* 0x000fe20008000000 */
[----:B------:R-:W-:Y:S01]  /*1380*/  STL [R1+0x444], RZ ;  /* 0x000444ff01007387 */ /* 0x000fe20000100800 */
[----:B-1----:R-:W1:Y:S01]  /*1390*/  LDC R2, c[0x0][0x28c] ;  /* 0x0000a300ff027b82 */ /* 0x002e620000000800 */
[----:B------:R-:W-:Y:S01]  /*13a0*/  UMOV UR24, UR4 ;  /* 0x0000000400187c82 */ /* 0x000fe20008000000 */
[----:B------:R-:W-:Y:S01]  /*13b0*/  CS2R R236, SRZ ;  /* 0x0000000000ec7805 */ /* 0x000fe2000001ff00 */
[----:B------:R-:W-:Y:S01]  /*13c0*/  STL [R1+0x440], RZ ;  /* 0x000440ff01007387 */ /* 0x000fe20000100800 */
[----:B------:R-:W-:-:S02]  /*13d0*/  CS2R R234, SRZ ;  /* 0x0000000000ea7805 */ /* 0x000fc4000001ff00 */
[----:B------:R-:W-:Y:S02]  /*13e0*/  CS2R R232, SRZ ;  /* 0x0000000000e87805 */ /* 0x000fe4000001ff00 */
[----:B------:R-:W-:Y:S01]  /*13f0*/  CS2R R230, SRZ ;  /* 0x0000000000e67805 */ /* 0x000fe2000001ff00 */
[----:B------:R-:W-:Y:S01]  /*1400*/  STL [R1+0x43c], RZ ;  /* 0x00043cff01007387 */ /* 0x000fe20000100800 */
[----:B------:R-:W-:Y:S02]  /*1410*/  CS2R R228, SRZ ;  /* 0x0000000000e47805 */ /* 0x000fe4000001ff00 */
[----:B------:R-:W-:Y:S02]  /*1420*/  CS2R R226, SRZ ;  /* 0x0000000000e27805 */ /* 0x000fe4000001ff00 */
        /* <DEDUP_REMOVED lines=14> */
[----:B-1----:R-:W-:Y:S02]  /*1510*/  ISETP.GE.AND P0, PT, R2, 0x1, PT ;  /* 0x000000010200780c */ /* 0x002fe40003f06270 */
        /* <DEDUP_REMOVED lines=41> */
[----:B0-----:R-:W-:Y:S01]  /*17b0*/  CS2R R14, SRZ ;  /* 0x00000000000e7805 */ /* 0x001fe2000001ff00 */
        /* <DEDUP_REMOVED lines=93> */
[----:B------:R-:W-:-:S03]  /*1d90*/  CS2R R150, SRZ ;  /* 0x0000000000967805 */ /* 0x000fc6000001ff00 */
[----:B------:R-:W-:Y:S04]  /*1da0*/  STL [R1+0x3a0], RZ ;  /* 0x0003a0ff01007387 */ /* 0x000fe80000100800 */
        /* <DEDUP_REMOVED lines=104> */
[----:B------:R-:W-:Y:S04]  /*2430*/  STL [R1], RZ ;  /* 0x000000ff01007387 */ /* 0x000fe80000100800 */
        /* <DEDUP_REMOVED lines=39> */
[----:B------:R-:W-:Y:S01]  /*26b0*/  STL [R1+0xa0], RZ ;  /* 0x0000a0ff01007387 */ /* 0x000fe20000100800 */
[----:B------:R-:W0:Y:S03]  /*26c0*/  S2R R0, SR_TID.X ;  /* 0x0000000000007919 */ /* 0x000e260000002100 */
        /* <DEDUP_REMOVED lines=8> */
[----:B0-----:R-:W-:-:S03]  /*2750*/  LOP3.LUT R0, R0, 0x80, RZ, 0xc0, !PT ;  /* 0x0000008000007812 */ /* 0x001fc600078ec0ff */
[----:B------:R-:W-:Y:S01]  /*2760*/  STL [R1+0xc4], RZ ;  /* 0x0000c4ff01007387 */ /* 0x000fe20000100800 */
[----:B------:R-:W-:-:S03]  /*2770*/  SHF.R.U32.HI R0, RZ, 0x7, R0 ;  /* 0x00000007ff007819 */ /* 0x000fc60000011600 */
        /* <DEDUP_REMOVED lines=33> */
[----:B------:R-:W0:Y:S04]  /*2990*/  SHFL.IDX PT, R0, R0, RZ, 0x1f ;  /* 0x00001fff00007589 */ /* 0x000e2800000e0000 */
[----:B------:R1:W-:Y:S04]  /*29a0*/  STL [R1+0x14c], RZ ;  /* 0x00014cff01007387 */ /* 0x0003e80000100800 */
[----:B------:R1:W-:Y:S04]  /*29b0*/  STL [R1+0x150], RZ ;  /* 0x000150ff01007387 */ /* 0x0003e80000100800 */
[----:B------:R1:W-:Y:S04]  /*29c0*/  STL [R1+0x154], RZ ;  /* 0x000154ff01007387 */ /* 0x0003e80000100800 */
[----:B------:R1:W-:Y:S04]  /*29d0*/  STL [R1+0x158], RZ ;  /* 0x000158ff01007387 */ /* 0x0003e80000100800 */
[----:B------:R1:W-:Y:S04]  /*29e0*/  STL [R1+0x15c], RZ ;  /* 0x00015cff01007387 */ /* 0x0003e80000100800 */
[----:B------:R1:W-:Y:S01]  /*29f0*/  STL [R1+0x160], RZ ;  /* 0x000160ff01007387 */ /* 0x0003e20000100800 */
[----:B0-----:R-:W-:-:S03]  /*2a00*/  R2UR UR11, R0 ;  /* 0x00000000000b72ca */ /* 0x001fc600000e0000 */
[----:B------:R1:W-:Y:S04]  /*2a10*/  STL [R1+0x164], RZ ;  /* 0x000164ff01007387 */ /* 0x0003e80000100800 */
[----:B------:R1:W-:Y:S04]  /*2a20*/  STL [R1+0x168], RZ ;  /* 0x000168ff01007387 */ /* 0x0003e80000100800 */
[----:B------:R1:W-:Y:S02]  /*2a30*/  STL [R1+0x16c], RZ ;  /* 0x00016cff01007387 */ /* 0x0003e40000100800 */
[----:B------:R-:W-:-:S02]  /*2a40*/  ULEA.HI UR12, UR11, UR11, URZ, 0x1 ;  /* 0x0000000b0b0c7291 */ /* 0x000fc4000f8f083f */
[----:B------:R1:W-:Y:S02]  /*2a50*/  STL [R1+0x170], RZ ;  /* 0x000170ff01007387 */ /* 0x0003e40000100800 */
[----:B------:R-:W-:Y:S02]  /*2a60*/  ULOP3.LUT UR16, UR12, 0x7fffe, URZ, 0xc0, !UPT ;  /* 0x0007fffe0c107892 */ /* 0x000fe4000f8ec03f */
[----:B------:R1:W-:Y:S01]  /*2a70*/  STL [R1+0x174], RZ ;  /* 0x000174ff01007387 */ /* 0x0003e20000100800 */
[----:B--2---:R-:W-:Y:S02]  /*2a80*/  ULEA UR12, UR18, UR17, 0x18 ;  /* 0x00000011120c7291 */ /* 0x004fe4000f8ec03f */
[----:B------:R-:W-:Y:S01]  /*2a90*/  UIADD3 UR16, UR11, -UR16, URZ ;  /* 0x800000100b107290 */ /* 0x000fe2000fffe03f */
[----:B------:R1:W-:Y:S03]  /*2aa0*/  STL [R1+0x178], RZ ;  /* 0x000178ff01007387 */ /* 0x0003e60000100800 */
[----:B------:R-:W-:Y:S01]  /*2ab0*/  ULEA UR16, UR16, UR12, 0xd ;  /* 0x0000000c10107291 */ /* 0x000fe2000f8e683f */
[----:B------:R1:W-:Y:S03]  /*2ac0*/  STL [R1+0x17c], RZ ;  /* 0x00017cff01007387 */ /* 0x0003e60000100800 */
[----:B------:R-:W-:Y:S01]  /*2ad0*/  UIADD3 UR16, UR16, 0x100, URZ ;  /* 0x0000010010107890 */ /* 0x000fe2000fffe03f */
[----:B------:R1:W-:Y:S03]  /*2ae0*/  STL [R1+0x180], RZ ;  /* 0x000180ff01007387 */ /* 0x0003e60000100800 */
[----:B------:R-:W-:Y:S01]  /*2af0*/  USHF.R.U32.HI UR11, URZ, 0x4, UR16 ;  /* 0x000000043f0b7899 */ /* 0x000fe20008011610 */
[----:B------:R1:W-:Y:S03]  /*2b00*/  STL [R1+0x184], RZ ;  /* 0x000184ff01007387 */ /* 0x0003e60000100800 */
[----:B------:R-:W-:Y:S01]  /*2b10*/  ULOP3.LUT UR11, UR11, 0x3fff, URZ, 0xc0, !UPT ;  /* 0x00003fff0b0b7892 */ /* 0x000fe2000f8ec03f */
[----:B------:R1:W-:Y:S04]  /*2b20*/  STL [R1+0x188], RZ ;  /* 0x000188ff01007387 */ /* 0x0003e80000100800 */
        /* <DEDUP_REMOVED lines=28> */
[----:B------:R1:W-:Y:S01]  /*2cf0*/  STL [R1+0x1fc], RZ ;  /* 0x0001fcff01007387 */ /* 0x0003e20000100800 */
[----:B------:R-:W-:Y:S05]  /*2d00*/  @!P0 BRA `(.L_x_17) ;  /* 0x0000006000a88947 */ /* 0x000fea0003800000 */
[----:B------:R-:W-:-:S06]  /*2d10*/  UISETP.NE.AND UP0, UPT, UR22, 0x3, UPT ;  /* 0x000000031600788c */ /* 0x000fcc000bf05270 */
[----:B------:R-:W-:-:S13]  /*2d20*/  PLOP3.LUT P1, PT, PT, PT, UP0, 0x80, 0x0 ;  /* 0x000000000000781c */ /* 0x000fda0003f2f008 */
[----:B------:R-:W-:Y:S05]  /*2d30*/  @!P1 BRA `(.L_x_18) ;  /* 0x0000000000049947 */ /* 0x000fea0003800000 */
[----:B------:R-:W-:Y:S01]  /*2d40*/  BPT.TRAP 0x1 ;  /* 0x000000040000795c */ /* 0x000fe20000300000 */
.L_x_18:
[----:B------:R-:W-:Y:S01]  /*2d50*/  ULEA UR6, UR5, UR12, 0x3 ;  /* 0x0000000c05067291 */ /* 0x000fe2000f8e183f */
[----:B------:R-:W-:-:S05]  /*2d60*/  IMAD.U32 R0, RZ, RZ, UR4 ;  /* 0x00000004ff007e24 */ /* 0x000fca000f8e00ff */
[----:B------:R-:W-:-:S04]  /*2d70*/  SHF.L.U32 R0, R0, 0x1f, RZ ;  /* 0x0000001f00007819 */ /* 0x000fc800000006ff */
[----:B------:R0:W2:Y:S01]  /*2d80*/  SYNCS.PHASECHK.TRANS64.TRYWAIT P0, [UR6], R0 ;  /* 0x00000000ff0075a7 */ /* 0x0000a20008000146 */
[----:B------:R-:W-:Y:S05]  /*2d90*/  @!P1 BRA `(.L_x_19) ;  /* 0x0000000000049947 */ /* 0x000fea0003800000 */
[----:B------:R-:W-:Y:S01]  /*2da0*/  BPT.TRAP 0x1 ;  /* 0x000000040000795c */ /* 0x000fe20000300000 */
.L_x_19:
[----:B--2---:R-:W-:Y:S05]  /*2db0*/  @P0 BRA `(.L_x_20) ;  /* 0x0000000000080947 */ /* 0x004fea0003800000 */
[----:B------:R-:W2:Y:S02]  /*2dc0*/  SYNCS.PHASECHK.TRANS64.TRYWAIT P0, [UR6], R0 ;  /* 0x00000000ff0075a7 */ /* 0x000ea40008000146 */
[----:B--2---:R-:W-:Y:S05]  /*2dd0*/  @!P0 BRA `(.L_x_21) ;  /* 0x0000026c00b88947 */ /* 0x004fea0003800000 */
.L_x_20:
[----:B------:R-:W-:Y:S01]  /*2de0*/  UIADD3 UR6, UR12, 0x18100, URZ ;  /* 0x000181000c067890 */ /* 0x000fe2000fffe03f */
[----:B------:R-:W-:Y:S01]  /*2df0*/  WARPGROUP.ARRIVE ;  /* 0x00000000000079c5 */ /* 0x000fe20000000000 */
[----:B------:R-:W-:Y:S02]  /*2e00*/  ULOP3.LUT UR7, UR11, 0x10000, URZ, 0xfc, !UPT ;  /* 0x000100000b077892 */ /* 0x000fe4000f8efc3f */
[----:B------:R-:W-:Y:S02]  /*2e10*/  USHF.R.U32.HI UR6, URZ, 0x4, UR6 ;  /* 0x000000043f067899 */ /* 0x000fe40008011606 */
[----:B------:R-:W-:Y:S02]  /*2e20*/  ULEA UR7, UR5, UR7, 0xb ;  /* 0x0000000705077291 */ /* 0x000fe4000f8e583f */
[----:B------:R-:W-:Y:S01]  /*2e30*/  ULOP3.LUT UR6, UR6, 0x3fff, URZ, 0xc0, !UPT ;  /* 0x00003fff06067892 */ /* 0x000fe2000f8ec03f */
[----:B------:R-:W-:Y:S01]  /*2e40*/  UMOV UR17, 0x40000040 ;  /* 0x4000004000117882 */ /* 0x000fe20000000000 */
[----:B------:R-:W-:-:S02]  /*2e50*/  UMOV UR19, 0x40000040 ;  /* 0x4000004000137882 */ /* 0x000fc40000000000 */
[----:B------:R-:W-:Y:S01]  /*2e60*/  ULOP3.LUT UR6, UR6, 0x10000, URZ, 0xfc, !UPT ;  /* 0x0001000006067892 */ /* 0x000fe2000f8efc3f */
[----:B------:R-:W-:-:S03]  /*2e70*/  UMOV UR16, UR7 ;  /* 0x0000000700107c82 */ /* 0x000fc60008000000 */
[----:B------:R-:W-:-:S07]  /*2e80*/  ULEA UR8, UR5, UR6, 0xb ;  /* 0x0000000605087291 */ /* 0x000fce000f8e583f */
[----:B------:R-:W-:Y:S02]  /*2e90*/  UMOV UR18, UR8 ;  /* 0x0000000800127c82 */ /* 0x000fe40008000000 */
[----:B------:R-:W-:Y:S01]  /*2ea0*/  QGMMA.64x256x32.F32.E4M3.E4M3 R24, gdesc[UR16], RZ, !UPT, gsb0 ;  /* 0x03e00000101879f3 */ /* 0x000fe2000c0008ff */
[----:B------:R-:W-:Y:S01]  /*2eb0*/  UIADD3 UR16, UR7, 0x400, URZ ;  /* 0x0000040007107890 */ /* 0x000fe2000fffe03f */
[----:B------:R-:W-:Y:S01]  /*2ec0*/  UMOV UR17, 0x40000040 ;  /* 0x4000004000117882 */ /* 0x000fe20000000000 */
[----:B------:R-:W-:Y:S02]  /*2ed0*/  WARPGROUP.DEPBAR.LE gsb0, 0x0 ;  /* 0x00008000000079c5 */ /* 0x000fe40000010000 */
[----:B------:R-:W-:Y:S04]  /*2ee0*/  STL.64 [R1], R24 ;  /* 0x0000001801007387 */ /* 0x000fe80000100a00 */
[----:B------:R-:W-:Y:S04]  /*2ef0*/  STL.64 [R1+0x8], R26 ;  /* 0x0000081a01007387 */ /* 0x000fe80000100a00 */
        /* <DEDUP_REMOVED lines=61> */
[----:B------:R3:W-:Y:S02]  /*32d0*/  STL.64 [R1+0x1f8], R150 ;  /* 0x0001f89601007387 */ /* 0x0007e40000100a00 */
[----:B---3--:R-:W-:-:S06]  /*32e0*/  WARPGROUP.ARRIVE ;  /* 0x00000000000079c5 */ /* 0x008fcc0000000000 */
[----:B------:R-:W-:Y:S03]  /*32f0*/  QGMMA.64x256x32.F32.E4M3.E4M3 R24, gdesc[UR16], RZ, !UPT, gsb0 ;  /* 0x03e00000101879f3 */ /* 0x000fe6000c0008ff */
[----:B------:R-:W-:Y:S02]  /*3300*/  WARPGROUP.DEPBAR.LE gsb0, 0x0 ;  /* 0x00008000000079c5 */ /* 0x000fe40000010000 */
        /* <DEDUP_REMOVED lines=63> */
[----:B------:R3:W-:Y:S04]  /*3700*/  STL.64 [R1+0x5d0], R24 ;  /* 0x0005d01801007387 */ /* 0x0007e80000100a00 */
[----:B---3--:R-:W3:Y:S04]  /*3710*/  LDL.LU.64 R24, [R1] ;  /* 0x0000000001187983 */ /* 0x008ee80000300a00 */
[----:B------:R-:W3:Y:S04]  /*3720*/  LDL.LU.64 R26, [R1+0x8] ;  /* 0x00000800011a7983 */ /* 0x000ee80000300a00 */
        /* <DEDUP_REMOVED lines=61> */
[----:B------:R-:W3:Y:S01]  /*3b00*/  LDL.LU.64 R150, [R1+0x1f8] ;  /* 0x0001f80001967983 */ /* 0x000ee20000300a00 */
[----:B------:R-:W-:-:S02]  /*3b10*/  UIADD3 UR16, UR7, 0x2, URZ ;  /* 0x0000000207107890 */ /* 0x000fc4000fffe03f */
[----:B------:R-:W-:Y:S01]  /*3b20*/  UIADD3 UR18, UR8, 0x2, URZ ;  /* 0x0000000208127890 */ /* 0x000fe2000fffe03f */
[----:B------:R-:W-:Y:S01]  /*3b30*/  UMOV UR17, 0x40000040 ;  /* 0x4000004000117882 */ /* 0x000fe20000000000 */
[----:B------:R-:W-:Y:S01]  /*3b40*/  UMOV UR19, 0x40000040 ;  /* 0x4000004000137882 */ /* 0x000fe20000000000 */
[----:B---3--:R-:W-:-:S06]  /*3b50*/  WARPGROUP.ARRIVE ;  /* 0x00000000000079c5 */ /* 0x008fcc0000000000 */
[----:B------:R-:W-:Y:S03]  /*3b60*/  QGMMA.64x256x32.F32.E4M3.E4M3 R24, gdesc[UR16], R24, gsb0 ;  /* 0x03e00000101879f3 */ /* 0x000fe60008000818 */
[----:B------:R-:W-:Y:S02]  /*3b70*/  WARPGROUP.DEPBAR.LE gsb0, 0x0 ;  /* 0x00008000000079c5 */ /* 0x000fe40000010000 */
[----:B------:R-:W-:Y:S01]  /*3b80*/  STL.64 [R1], R24 ;  /* 0x0000001801007387 */ /* 0x000fe20000100a00 */
[----:B------:R-:W-:Y:S02]  /*3b90*/  IMAD.MOV.U32 R2, RZ, RZ, R150 ;  /* 0x000000ffff027224 */ /* 0x000fe400078e0096 */
[----:B0-2---:R-:W-:Y:S01]  /*3ba0*/  IMAD.MOV.U32 R0, RZ, RZ, R151 ;  /* 0x000000ffff007224 */ /* 0x005fe200078e0097 */
[----:B------:R-:W-:Y:S01]  /*3bb0*/  STL.64 [R1+0x8], R26 ;  /* 0x0000081a01007387 */ /* 0x000fe20000100a00 */
[----:B------:R-:W-:-:S02]  /*3bc0*/  IMAD.MOV.U32 R4, RZ, RZ, R148 ;  /* 0x000000ffff047224 */ /* 0x000fc400078e0094 */
[----:B------:R-:W-:Y:S01]  /*3bd0*/  IMAD.MOV.U32 R3, RZ, RZ, R149 ;  /* 0x000000ffff037224 */ /* 0x000fe200078e0095 */
[----:B------:R-:W-:Y:S01]  /*3be0*/  STL.64 [R1+0x10], R28 ;  /* 0x0000101c01007387 */ /* 0x000fe20000100a00 */
[----:B------:R-:W-:Y:S02]  /*3bf0*/  IMAD.MOV.U32 R6, RZ, RZ, R146 ;  /* 0x000000ffff067224 */ /* 0x000fe400078e0092 */
[----:B------:R-:W-:Y:S01]  /*3c00*/  IMAD.MOV.U32 R5, RZ, RZ, R147 ;  /* 0x000000ffff057224 */ /* 0x000fe200078e0093 */
[----:B------:R-:W-:Y:S01]  /*3c10*/  STL.64 [R1+0x18], R30 ;  /* 0x0000181e01007387 */ /* 0x000fe20000100a00 */
[----:B------:R-:W-:Y:S02]  /*3c20*/  IMAD.MOV.U32 R8, RZ, RZ, R144 ;  /* 0x000000ffff087224 */ /* 0x000fe400078e0090 */
[----:B------:R-:W-:Y:S01]  /*3c30*/  IMAD.MOV.U32 R7, RZ, RZ, R145 ;  /* 0x000000ffff077224 */ /* 0x000fe200078e0091 */
        /* <DEDUP_REMOVED lines=18> */
[----:B------:R0:W-:Y:S01]  /*3d60*/  STL [R1+0x50], R44 ;  /* 0x0000502c01007387 */ /* 0x0001e20000100800 */
[----:B------:R-:W-:-:S02]  /*3d70*/  IMAD.MOV.U32 R22, RZ, RZ, R130 ;  /* 0x000000ffff167224 */ /* 0x000fc400078e0082 */
[----:B------:R-:W-:Y:S01]  /*3d80*/  IMAD.MOV.U32 R21, RZ, RZ, R131 ;  /* 0x000000ffff157224 */ /* 0x000fe200078e0083 */
[----:B------:R-:W2:Y:S01]  /*3d90*/  LDL.LU.64 R150, [R1+0x7c8] ;  /* 0x0007c80001967983 */ /* 0x000ea20000300a00 */
[----:B------:R-:W-:Y:S02]  /*3da0*/  IMAD.MOV.U32 R212, RZ, RZ, R128 ;  /* 0x000000ffffd47224 */ /* 0x000fe400078e0080 */
[----:B------:R-:W-:Y:S01]  /*3db0*/  IMAD.MOV.U32 R23, RZ, RZ, R129 ;  /* 0x000000ffff177224 */ /* 0x000fe200078e0081 */
[----:B------:R-:W2:Y:S01]  /*3dc0*/  LDL.LU.64 R148, [R1+0x7c0] ;  /* 0x0007c00001947983 */ /* 0x000ea20000300a00 */
[----:B------:R-:W-:Y:S02]  /*3dd0*/  IMAD.MOV.U32 R210, RZ, RZ, R126 ;  /* 0x000000ffffd27224 */ /* 0x000fe400078e007e */
[----:B------:R-:W-:Y:S01]  /*3de0*/  IMAD.MOV.U32 R211, RZ, RZ, R127 ;  /* 0x000000ffffd37224 */ /* 0x000fe200078e007f */
[----:B------:R-:W2:Y:S01]  /*3df0*/  LDL.LU.64 R146, [R1+0x7b8] ;  /* 0x0007b80001927983 */ /* 0x000ea20000300a00 */
        /* <DEDUP_REMOVED lines=120> */
[----:B------:R-:W-:-:S03]  /*4580*/  IMAD.MOV.U32 R235, RZ, RZ, R45 ;  /* 0x000000ffffeb7224 */ /* 0x000fc600078e002d */
[----:B------:R-:W2:Y:S04]  /*4590*/  LDL.LU.64 R64, [R1+0x670] ;  /* 0x0006700001407983 */ /* 0x000ea80000300a00 */
        /* <DEDUP_REMOVED lines=9> */
[----:B0-----:R-:W2:Y:S04]  /*4630*/  LDL.LU.64 R44, [R1+0x620] ;  /* 0x00062000012c7983 */ /* 0x001ea80000300a00 */
        /* <DEDUP_REMOVED lines=9> */
[----:B------:R-:W2:Y:S01]  /*46d0*/  LDL.LU.64 R24, [R1+0x5d0] ;  /* 0x0005d00001187983 */ /* 0x000ea20000300a00 */
[----:B------:R-:W-:Y:S01]  /*46e0*/  UIADD3 UR16, UR7, 0x402, URZ ;  /* 0x0000040207107890 */ /* 0x000fe2000fffe03f */
[----:B------:R-:W-:Y:S01]  /*46f0*/  UMOV UR17, 0x40000040 ;  /* 0x4000004000117882 */ /* 0x000fe20000000000 */
[----:B--2---:R-:W-:-:S07]  /*4700*/  WARPGROUP.ARRIVE ;  /* 0x00000000000079c5 */ /* 0x004fce0000000000 */
[----:B------:R-:W-:Y:S03]  /*4710*/  QGMMA.64x256x32.F32.E4M3.E4M3 R24, gdesc[UR16], R24, gsb0 ;  /* 0x03e00000101879f3 */ /* 0x000fe60008000818 */
        /* <DEDUP_REMOVED lines=23> */
[----:B0-----:R-:W2:Y:S04]  /*4890*/  LDL.LU R108, [R1] ;  /* 0x00000000016c7983 */ /* 0x001ea80000300800 */
[----:B------:R-:W2:Y:S04]  /*48a0*/  LDL.LU R109, [R1+0x4] ;  /* 0x00000400016d7983 */ /* 0x000ea80000300800 */
        /* <DEDUP_REMOVED lines=18> */
[----:B------:R-:W2:Y:S01]  /*49d0*/  LDL.LU R128, [R1+0x50] ;  /* 0x0000500001807983 */ /* 0x000ea20000300800 */
[----:B------:R-:W-:-:S02]  /*49e0*/  IMAD.MOV.U32 R129, RZ, RZ, R235 ;  /* 0x000000ffff817224 */ /* 0x000fc400078e00eb */
[----:B------:R-:W-:Y:S02]  /*49f0*/  IMAD.MOV.U32 R130, RZ, RZ, R234 ;  /* 0x000000ffff827224 */ /* 0x000fe400078e00ea */
[----:B------:R-:W-:Y:S02]  /*4a00*/  IMAD.MOV.U32 R131, RZ, RZ, R233 ;  /* 0x000000ffff837224 */ /* 0x000fe400078e00e9 */
[----:B------:R-:W-:Y:S02]  /*4a10*/  IMAD.MOV.U32 R132, RZ, RZ, R232 ;  /* 0x000000ffff847224 */ /* 0x000fe400078e00e8 */
[----:B------:R-:W-:Y:S02]  /*4a20*/  IMAD.MOV.U32 R133, RZ, RZ, R231 ;  /* 0x000000ffff857224 */ /* 0x000fe400078e00e7 */
[----:B------:R-:W-:Y:S02]  /*4a30*/  IMAD.MOV.U32 R134, RZ, RZ, R230 ;  /* 0x000000ffff867224 */ /* 0x000fe400078e00e6 */
        /* <DEDUP_REMOVED lines=39> */
[----:B------:R-:W-:Y:S01]  /*4cb0*/  IMAD.MOV.U32 R235, RZ, RZ, R0 ;  /* 0x000000ffffeb7224 */ /* 0x000fe200078e0000 */
[----:B------:R-:W-:Y:S02]  /*4cc0*/  UIADD3 UR16, UR7, 0x4, URZ ;  /* 0x0000000407107890 */ /* 0x000fe4000fffe03f */
[----:B------:R-:W-:Y:S01]  /*4cd0*/  UIADD3 UR18, UR8, 0x4, URZ ;  /* 0x0000000408127890 */ /* 0x000fe2000fffe03f */
[----:B------:R-:W-:Y:S01]  /*4ce0*/  UMOV UR17, 0x40000040 ;  /* 0x4000004000117882 */ /* 0x000fe20000000000 */
[----:B------:R-:W-:Y:S01]  /*4cf0*/  UMOV UR19, 0x40000040 ;  /* 0x4000004000137882 */ /* 0x000fe20000000000 */
[----:B--2---:R-:W-:-:S06]  /*4d00*/  WARPGROUP.ARRIVE ;  /* 0x00000000000079c5 */ /* 0x004fcc0000000000 */
[----:B------:R-:W-:Y:S03]  /*4d10*/  QGMMA.64x256x32.F32.E4M3.E4M3 R108, gdesc[UR16], R108, gsb0 ;  /* 0x03e00000106c79f3 */ /* 0x000fe6000800086c */
        /* <DEDUP_REMOVED lines=183> */
[----:B0-----:R-:W2:Y:S04]  /*5890*/  LDL.LU.64 R108, [R1] ;  /* 0x00000000016c7983 */ /* 0x001ea80000300a00 */
        /* <DEDUP_REMOVED lines=63> */
[----:B------:R-:W-:-:S02]  /*5c90*/  UIADD3 UR16, UR7, 0x6, URZ ;  /* 0x0000000607107890 */ /* 0x000fc4000fffe03f */
[----:B------:R-:W-:Y:S01]  /*5ca0*/  UIADD3 UR18, UR8, 0x6, URZ ;  /* 0x0000000608127890 */ /* 0x000fe2000fffe03f */
[----:B------:R-:W-:Y:S01]  /*5cb0*/  UMOV UR17, 0x40000040 ;  /* 0x4000004000117882 */ /* 0x000fe20000000000 */
[----:B------:R-:W-:Y:S01]  /*5cc0*/  UMOV UR19, 0x40000040 ;  /* 0x4000004000137882 */ /* 0x000fe20000000000 */
        /* <DEDUP_REMOVED lines=93> */
[----:B0-----:R-:W3:Y:S04]  /*62a0*/  LDL.LU.64 R150, [R1+0x518] ;  /* 0x0005180001967983 */ /* 0x001ee80000300a00 */
        /* <DEDUP_REMOVED lines=21> */
[----:B------:R-:W-:Y:S01]  /*6400*/  UIADD3 UR16, UR7, 0x406, URZ ;  /* 0x0000040607107890 */ /* 0x000fe2000fffe03f */
[----:B------:R-:W-:-:S02]  /*6410*/  UMOV UR17, 0x40000040 ;  /* 0x4000004000117882 */ /* 0x000fc40000000000 */
[----:B------:R0:W-:Y:S01]  /*6420*/  STL [R1+0x2d0], RZ ;  /* 0x0002d0ff01007387 */ /* 0x0001e20000100800 */
[----:B------:R-:W-:-:S03]  /*6430*/  ULDC UR7, c[0x0][0x50c] ;  /* 0x0001430000077ab9 */ /* 0x000fc60000000800 */
        /* <DEDUP_REMOVED lines=37> */
[----:B---3--:R-:W-:-:S06]  /*6690*/  WARPGROUP.ARRIVE ;  /* 0x00000000000079c5 */ /* 0x008fcc0000000000 */
[----:B------:R-:W-:Y:S01]  /*66a0*/  QGMMA.64x256x32.F32.E4M3.E4M3 R24, gdesc[UR16], R24, gsb0 ;  /* 0x03e00000101879f3 */ /* 0x000fe20008000818 */
[----:B------:R0:W-:Y:S04]  /*66b0*/  STL [R1+0x238], RZ ;  /* 0x000238ff01007387 */ /* 0x0001e80000100800 */
[----:B------:R0:W-:Y:S04]  /*66c0*/  STL [R1+0x234], RZ ;  /* 0x000234ff01007387 */ /* 0x0001e80000100800 */
[----:B------:R0:W-:Y:S04]  /*66d0*/  STL [R1+0x230], RZ ;  /* 0x000230ff01007387 */ /* 0x0001e80000100800 */
[----:B------:R0:W-:Y:S04]  /*66e0*/  STL [R1+0x22c], RZ ;  /* 0x00022cff01007387 */ /* 0x0001e80000100800 */
[----:B------:R0:W-:Y:S04]  /*66f0*/  STL [R1+0x228], RZ ;  /* 0x000228ff01007387 */ /* 0x0001e80000100800 */
[----:B------:R0:W-:Y:S01]  /*6700*/  STL [R1+0x224], RZ ;  /* 0x000224ff01007387 */ /* 0x0001e20000100800 */
[----:B------:R-:W-:-:S03]  /*6710*/  UISETP.NE.AND UP0, UPT, UR7, 0x4, UPT ;  /* 0x000000040700788c */ /* 0x000fc6000bf05270 */
[----:B------:R0:W-:Y:S04]  /*6720*/  STL [R1+0x220], RZ ;  /* 0x000220ff01007387 */ /* 0x0001e80000100800 */
[----:B------:R0:W-:Y:S04]  /*6730*/  STL [R1+0x21c], RZ ;  /* 0x00021cff01007387 */ /* 0x0001e80000100800 */
[----:B------:R0:W-:Y:S04]  /*6740*/  STL [R1+0x218], RZ ;  /* 0x000218ff01007387 */ /* 0x0001e80000100800 */
[----:B------:R0:W-:Y:S01]  /*6750*/  STL [R1+0x214], RZ ;  /* 0x000214ff01007387 */ /* 0x0001e20000100800 */
[----:B------:R-:W-:-:S03]  /*6760*/  USEL UR7, URZ, 0x1, UP0 ;  /* 0x000000013f077887 */ /* 0x000fc60008000000 */
[----:B------:R0:W-:Y:S04]  /*6770*/  STL [R1+0x210], RZ ;  /* 0x000210ff01007387 */ /* 0x0001e80000100800 */
[----:B------:R0:W-:Y:S04]  /*6780*/  STL [R1+0x20c], RZ ;  /* 0x00020cff01007387 */ /* 0x0001e80000100800 */
[----:B------:R0:W-:Y:S04]  /*6790*/  STL [R1+0x208], RZ ;  /* 0x000208ff01007387 */ /* 0x0001e80000100800 */
[----:B------:R0:W-:Y:S04]  /*67a0*/  STL [R1+0x204], RZ ;  /* 0x000204ff01007387 */ /* 0x0001e80000100800 */
[----:B------:R0:W-:Y:S01]  /*67b0*/  STL [R1+0x200], RZ ;  /* 0x000200ff01007387 */ /* 0x0001e20000100800 */
[----:B------:R-:W-:Y:S01]  /*67c0*/  ISETP.NE.AND P0, PT, RZ, UR7, PT ;  /* 0x00000007ff007c0c */ /* 0x000fe2000bf05270 */
[----:B------:R-:W-:Y:S01]  /*67d0*/  UMOV UR6, 0x4 ;  /* 0x0000000400067882 */ /* 0x000fe20000000000 */
[----:B------:R-:W-:Y:S01]  /*67e0*/  IMAD.MOV.U32 R0, RZ, RZ, R235 ;  /* 0x000000ffff007224 */ /* 0x000fe200078e00eb */
[----:B------:R-:W-:-:S02]  /*67f0*/  CS2R R236, SRZ ;  /* 0x0000000000ec7805 */ /* 0x000fc4000001ff00 */
[----:B--2---:R-:W-:Y:S02]  /*6800*/  CS2R R234, SRZ ;  /* 0x0000000000ea7805 */ /* 0x004fe4000001ff00 */
[----:B------:R-:W-:Y:S02]  /*6810*/  CS2R R232, SRZ ;  /* 0x0000000000e87805 */ /* 0x000fe4000001ff00 */
[----:B------:R-:W-:Y:S02]  /*6820*/  CS2R R230, SRZ ;  /* 0x0000000000e67805 */ /* 0x000fe4000001ff00 */
[----:B------:R-:W-:Y:S02]  /*6830*/  CS2R R228, SRZ ;  /* 0x0000000000e47805 */ /* 0x000fe4000001ff00 */
[----:B------:R-:W-:Y:S02]  /*6840*/  CS2R R226, SRZ ;  /* 0x0000000000e27805 */ /* 0x000fe4000001ff00 */
[----:B------:R-:W-:-:S02]  /*6850*/  CS2R R224, SRZ ;  /* 0x0000000000e07805 */ /* 0x000fc4000001ff00 */
[----:B------:R-:W-:Y:S02]  /*6860*/  CS2R R222, SRZ ;  /* 0x0000000000de7805 */ /* 0x000fe4000001ff00 */
        /* <DEDUP_REMOVED lines=45> */
[----:B------:R-:W-:Y:S01]  /*6b40*/  CS2R R2, SRZ ;  /* 0x0000000000027805 */ /* 0x000fe2000001ff00 */
[----:B------:R-:W-:Y:S02]  /*6b50*/  WARPGROUP.DEPBAR.LE gsb0, 0x0 ;  /* 0x00008000000079c5 */ /* 0x000fe40000010000 */
[----:B0-----:R-:W-:Y:S05]  /*6b60*/  @!P0 BRA `(.L_x_22) ;  /* 0x0000002000f88947 */ /* 0x001fea0003800000 */
[----:B------:R-:W2:Y:S04]  /*6b70*/  LDL R2, [R1] ;  /* 0x0000000001027983 */ /* 0x000ea80000100800 */
[----:B------:R-:W3:Y:S04]  /*6b80*/  LDL R3, [R1+0x4] ;  /* 0x0000040001037983 */ /* 0x000ee80000100800 */
[----:B------:R-:W4:Y:S04]  /*6b90*/  LDL R4, [R1+0x8] ;  /* 0x0000080001047983 */ /* 0x000f280000100800 */
[----:B------:R-:W5:Y:S04]  /*6ba0*/  LDL R5, [R1+0xc] ;  /* 0x00000c0001057983 */ /* 0x000f680000100800 */
        /* <DEDUP_REMOVED lines=102> */
[----:B------:R0:W-:Y:S04]  /*7210*/  STL [R1+0x4c0], R131 ;  /* 0x0004c08301007387 */ /* 0x0001e80000100800 */
[----:B0-----:R-:W5:Y:S04]  /*7220*/  LDL R131, [R1+0x1a8] ;  /* 0x0001a80001837983 */ /* 0x001f680000100800 */
        /* <DEDUP_REMOVED lines=39> */
[----:B0-----:R-:W5:Y:S01]  /*74a0*/  LDL R151, [R1+0x1f8] ;  /* 0x0001f80001977983 */ /* 0x001f620000100800 */
[----:B------:R-:W-:-:S01]  /*74b0*/  FADD R0, RZ, R0 ;  /* 0x00000000ff007221 */ /* 0x000fc20000000000 */
[----:B--2---:R-:W-:Y:S01]  /*74c0*/  FADD R2, RZ, R2 ;  /* 0x00000002ff027221 */ /* 0x004fe20000000000 */
[----:B---3--:R-:W-:-:S01]  /*74d0*/  FADD R3, RZ, R3 ;  /* 0x00000003ff037221 */ /* 0x008fc20000000000 */
[----:B----4-:R-:W-:Y:S01]  /*74e0*/  FADD R4, RZ, R4 ;  /* 0x00000004ff047221 */ /* 0x010fe20000000000 */
[----:B-----5:R-:W-:-:S01]  /*74f0*/  FADD R5, RZ, R5 ;  /* 0x00000005ff057221 */ /* 0x020fc20000000000 */
[----:B------:R-:W-:Y:S01]  /*7500*/  FADD R6, RZ, R6 ;  /* 0x00000006ff067221 */ /* 0x000fe20000000000 */
[----:B------:R-:W-:-:S01]  /*7510*/  FADD R7, RZ, R7 ;  /* 0x00000007ff077221 */ /* 0x000fc20000000000 */
        /* <DEDUP_REMOVED lines=14> */
[----:B------:R-:W2:Y:S01]  /*7600*/  LDL.LU R131, [R1+0x4c0] ;  /* 0x0004c00001837983 */ /* 0x000ea20000300800 */
        /* <DEDUP_REMOVED lines=13> */
[----:B------:R-:W3:Y:S01]  /*76e0*/  LDL.LU R132, [R1+0x4bc] ;  /* 0x0004bc0001847983 */ /* 0x000ee20000300800 */
        /* <DEDUP_REMOVED lines=16> */
[----:B------:R0:W-:Y:S01]  /*77f0*/  STL [R1+0x200], R133 ;  /* 0x0002008501007387 */ /* 0x0001e20000100800 */
        /* <DEDUP_REMOVED lines=9> */
[----:B0-----:R-:W4:Y:S01]  /*7890*/  LDL.LU R133, [R1+0x4b8] ;  /* 0x0004b80001857983 */ /* 0x001f220000300800 */
[----:B------:R-:W-:-:S01]  /*78a0*/  FADD R184, RZ, R184 ;  /* 0x000000b8ffb87221 */ /* 0x000fc20000000000 */
[----:B------:R-:W-:Y:S01]  /*78b0*/  FADD R185, RZ, R185 ;  /* 0x000000b9ffb97221 */ /* 0x000fe20000000000 */
[----:B------:R-:W-:-:S01]  /*78c0*/  FADD R186, RZ, R186 ;  /* 0x000000baffba7221 */ /* 0x000fc20000000000 */
        /* <DEDUP_REMOVED lines=10> */
[----:B0-----:R-:W5:Y:S01]  /*7970*/  LDL.LU R134, [R1+0x4b4] ;  /* 0x0004b40001867983 */ /* 0x001f620000300800 */
        /* <DEDUP_REMOVED lines=52> */
[----:B0-----:R-:W5:Y:S04]  /*7cc0*/  LDL.LU R138, [R1+0x4a4] ;  /* 0x0004a400018a7983 */ /* 0x001f680000300800 */
[----:B------:R0:W-:Y:S01]  /*7cd0*/  STL [R1+0x218], R139 ;  /* 0x0002188b01007387 */ /* 0x0001e20000100800 */
[----:B------:R-:W-:-:S03]  /*7ce0*/  FADD R140, RZ, R140 ;  /* 0x0000008cff8c7221 */ /* 0x000fc60000000000 */
        /* <DEDUP_REMOVED lines=34> */
[----:B------:R0:W-:Y:S04]  /*7f10*/  STL [R1+0x248], R151 ;  /* 0x0002489701007387 */ /* 0x0001e80000100800 */
[----:B0-----:R-:W5:Y:S04]  /*7f20*/  LDL.LU R151, [R1+0x470] ;  /* 0x0004700001977983 */ /* 0x001f680000300800 */
[----:B------:R0:W-:Y:S02]  /*7f30*/  STL [R1+0x24c], R0 ;  /* 0x00024c0001007387 */ /* 0x0001e40000100800 */
[----:B0-----:R-:W-:-:S05]  /*7f40*/  FADD R0, RZ, R24 ;  /* 0x00000018ff007221 */ /* 0x001fca0000000000 */
        /* <DEDUP_REMOVED lines=213> */
[----:B--2---:R-:W-:-:S05]  /*8ca0*/  FADD R0, RZ, R131 ;  /* 0x00000083ff007221 */ /* 0x004fca0000000000 */
[----:B------:R3:W-:Y:S02]  /*8cb0*/  STL [R1+0x3fc], R0 ;  /* 0x0003fc0001007387 */ /* 0x0007e40000100800 */
[----:B---3--:R-:W-:-:S05]  /*8cc0*/  FADD R0, RZ, R132 ;  /* 0x00000084ff007221 */ /* 0x008fca0000000000 */
[----:B------:R4:W-:Y:S02]  /*8cd0*/  STL [R1+0x400], R0 ;  /* 0x0004000001007387 */ /* 0x0009e40000100800 */
[----:B----4-:R-:W-:-:S05]  /*8ce0*/  FADD R0, RZ, R133 ;  /* 0x00000085ff007221 */ /* 0x010fca0000000000 */
[----:B------:R5:W-:Y:S02]  /*8cf0*/  STL [R1+0x404], R0 ;  /* 0x0004040001007387 */ /* 0x000be40000100800 */
[----:B-----5:R-:W-:-:S05]  /*8d00*/  FADD R0, RZ, R134 ;  /* 0x00000086ff007221 */ /* 0x020fca0000000000 */
        /* <DEDUP_REMOVED lines=34> */
[----:B------:R0:W-:Y:S01]  /*8f30*/  STL [R1+0x44c], R0 ;  /* 0x00044c0001007387 */ /* 0x0001e20000100800 */
[----:B------:R-:W-:-:S05]  /*8f40*/  UMOV UR6, URZ ;  /* 0x0000003f00067c82 */ /* 0x000fca0008000000 */
.L_x_22:
[----:B------:R-:W-:Y:S01]  /*8f50*/  UIADD3 UR23, UR5, 0x1, URZ ;  /* 0x0000000105177890 */ /* 0x000fe2000fffe03f */
[----:B------:R-:W-:-:S03]  /*8f60*/  UMOV UR8, 0x1 ;  /* 0x0000000100087882 */ /* 0x000fc60000000000 */
[----:B------:R-:W-:-:S04]  /*8f70*/  UISETP.NE.AND UP0, UPT, UR23, 0x3, UPT ;  /* 0x000000031700788c */ /* 0x000fc8000bf05270 */
[----:B------:R-:W-:Y:S02]  /*8f80*/  USEL UR24, URZ, 0x1, UP0 ;  /* 0x000000013f187887 */ /* 0x000fe40008000000 */
[----:B------:R-:W-:Y:S02]  /*8f90*/  USEL UR23, UR23, URZ, UP0 ;  /* 0x0000003f17177287 */ /* 0x000fe40008000000 */
[----:B------:R-:W-:-:S12]  /*8fa0*/  ULOP3.LUT UR24, UR4, UR24, URZ, 0x3c, !UPT ;  /* 0x0000001804187292 */ /* 0x000fd8000f8e3c3f */
.L_x_17:
[----:B------:R-:W-:-:S04]  /*8fb0*/  UISETP.LT.AND UP0, UPT, UR10, 0x1, UPT ;  /* 0x000000010a00788c */ /* 0x000fc8000bf01270 */
[----:B------:R-:W-:-:S04]  /*8fc0*/  USEL UR16, UR10, 0x1, UP0 ;  /* 0x000000010a107887 */ /* 0x000fc80008000000 */
[----:B------:R-:W-:-:S04]  /*8fd0*/  UIADD3 UR26, UR10, -UR16, URZ ;  /* 0x800000100a1a7290 */ /* 0x000fc8000fffe03f */
[----:B------:R-:W-:-:S06]  /*8fe0*/  UISETP.GE.AND UP0, UPT, UR26, 0x1, UPT ;  /* 0x000000011a00788c */ /* 0x000fcc000bf06270 */
[----:B------:R-:W-:-:S13]  /*8ff0*/  PLOP3.LUT P0, PT, PT, PT, UP0, 0x80, 0x0 ;  /* 0x000000000000781c */ /* 0x000fda0003f0f008 */
[----:B------:R-:W-:Y:S05]  /*9000*/  @!P0 BRA `(.L_x_23) ;  /* 0x00000088009c8947 */ /* 0x000fea0003800000 */
[----:B------:R-:W-:Y:S01]  /*9010*/  UMOV UR25, UR5 ;  /* 0x0000000500197c82 */ /* 0x000fe20008000000 */
[----:B------:R-:W-:-:S05]  /*9020*/  ULDC UR27, c[0x0][0x50c] ;  /* 0x00014300001b7ab9 */ /* 0x000fca0000000800 */
.L_x_31:
[----:B------:R-:W-:-:S06]  /*9030*/  UISETP.NE.AND UP0, UPT, UR22, 0x3, UPT ;  /* 0x000000031600788c */ /* 0x000fcc000bf05270 */
[----:B------:R-:W-:-:S13]  /*9040*/  PLOP3.LUT P1, PT, PT, PT, UP0, 0x80, 0x0 ;  /* 0x000000000000781c */ /* 0x000fda0003f2f008 */
[----:B-----5:R-:W-:Y:S05]  /*9050*/  @!P1 BRA `(.L_x_24) ;  /* 0x0000000000049947 */ /* 0x020fea0003800000 */
[----:B------:R-:W-:Y:S01]  /*9060*/  BPT.TRAP 0x1 ;  /* 0x000000040000795c */ /* 0x000fe20000300000 */
.L_x_24:
[----:B------:R-:W2:Y:S01]  /*9070*/  S2UR UR16, SR_CgaCtaId ;  /* 0x00000000001079c3 */ /* 0x000ea20000008800 */
[----:B------:R-:W-:Y:S01]  /*9080*/  UMOV UR12, 0x400 ;  /* 0x00000400000c7882 */ /* 0x000fe20000000000 */
[----:B0-----:R-:W-:-:S05]  /*9090*/  IMAD.U32 R0, RZ, RZ, UR24 ;  /* 0x00000018ff007e24 */ /* 0x001fca000f8e00ff */
[----:B------:R-:W-:Y:S01]  /*90a0*/  SHF.L.U32 R0, R0, 0x1f, RZ ;  /* 0x0000001f00007819 */ /* 0x000fe200000006ff */
[----:B--2---:R-:W-:-:S04]  /*90b0*/  ULEA UR12, UR16, UR12, 0x18 ;  /* 0x0000000c100c7291 */ /* 0x004fc8000f8ec03f */
[----:B------:R-:W-:-:S09]  /*90c0*/  ULEA UR16, UR23, UR12, 0x3 ;  /* 0x0000000c17107291 */ /* 0x000fd2000f8e183f */
[----:B------:R0:W2:Y:S01]  /*90d0*/  SYNCS.PHASECHK.TRANS64.TRYWAIT P0, [UR16], R0 ;  /* 0x00000000ff0075a7 */ /* 0x0000a20008000150 */
[----:B------:R-:W-:Y:S05]  /*90e0*/  @!P1 BRA `(.L_x_25) ;  /* 0x0000000000049947 */ /* 0x000fea0003800000 */
[----:B------:R-:W-:Y:S01]  /*90f0*/  BPT.TRAP 0x1 ;  /* 0x000000040000795c */ /* 0x000fe20000300000 */
.L_x_25:
[----:B--2---:R-:W-:Y:S05]  /*9100*/  @P0 BRA `(.L_x_26) ;  /* 0x0000000000080947 */ /* 0x004fea0003800000 */
[----:B------:R-:W2:Y:S02]  /*9110*/  SYNCS.PHASECHK.TRANS64.TRYWAIT P0, [UR16], R0 ;  /* 0x00000000ff0075a7 */ /* 0x000ea40008000150 */
[----:B--2---:R-:W-:Y:S05]  /*9120*/  @!P0 BRA `(.L_x_27) ;  /* 0x0000020800fc8947 */ /* 0x004fea0003800000 */
.L_x_26:
        /* <DEDUP_REMOVED lines=64> */
[----:B--2---:R-:W2:Y:S04]  /*9530*/  LDL.LU.64 R108, [R1] ;  /* 0x00000000016c7983 */ /* 0x004ea80000300a00 */
        /* <DEDUP_REMOVED lines=64> */
[----:B------:R-:W-:Y:S01]  /*9940*/  UISETP.NE.AND UP0, UPT, UR7, URZ, UPT ;  /* 0x0000003f0700728c */ /* 0x000fe2000bf05270 */
[----:B------:R-:W-:Y:S01]  /*9950*/  STL [R1+0x8c4], R23 ;  /* 0x0008c41701007387 */ /* 0x000fe20000100800 */
[----:B------:R-:W-:Y:S02]  /*9960*/  USHF.R.U32.HI UR16, URZ, 0x4, UR16 ;  /* 0x000000043f107899 */ /* 0x000fe40008011610 */
[----:B------:R-:W-:Y:S01]  /*9970*/  USEL UR8, UR8, URZ, !UP0 ;  /* 0x0000003f08087287 */ /* 0x000fe2000c000000 */
[----:B------:R-:W-:Y:S01]  /*9980*/  STL [R1+0x8c0], R22 ;  /* 0x0008c01601007387 */ /* 0x000fe20000100800 */
[----:B------:R-:W-:Y:S02]  /*9990*/  ULOP3.LUT UR16, UR16, 0x3fff, URZ, 0xc0, !UPT ;  /* 0x00003fff10107892 */ /* 0x000fe4000f8ec03f */
[----:B------:R-:W-:Y:S01]  /*99a0*/  UISETP.NE.U32.AND UP0, UPT, UR8, URZ, UPT ;  /* 0x0000003f0800728c */ /* 0x000fe2000bf05070 */
[----:B------:R-:W-:Y:S01]  /*99b0*/  STL [R1+0x8bc], R21 ;  /* 0x0008bc1501007387 */ /* 0x000fe20000100800 */
[----:B------:R-:W-:-:S02]  /*99c0*/  ULOP3.LUT UR7, UR11, 0x10000, URZ, 0xfc, !UPT ;  /* 0x000100000b077892 */ /* 0x000fc4000f8efc3f */
[----:B------:R-:W-:Y:S01]  /*99d0*/  ULOP3.LUT UR8, UR16, 0x10000, URZ, 0xfc, !UPT ;  /* 0x0001000010087892 */ /* 0x000fe2000f8efc3f */
[----:B------:R-:W-:Y:S01]  /*99e0*/  STL [R1+0x8b8], R20 ;  /* 0x0008b81401007387 */ /* 0x000fe20000100800 */
[----:B------:R-:W-:Y:S02]  /*99f0*/  ULEA UR7, UR23, UR7, 0xb ;  /* 0x0000000717077291 */ /* 0x000fe4000f8e583f */
[----:B------:R-:W-:Y:S01]  /*9a00*/  ULEA UR8, UR23, UR8, 0xb ;  /* 0x0000000817087291 */ /* 0x000fe2000f8e583f */
[----:B------:R-:W-:Y:S01]  /*9a10*/  STL [R1+0x8b4], R19 ;  /* 0x0008b41301007387 */ /* 0x000fe20000100800 */
[----:B------:R-:W-:Y:S01]  /*9a20*/  UMOV UR17, 0x40000040 ;  /* 0x4000004000117882 */ /* 0x000fe20000000000 */
[----:B------:R-:W-:Y:S02]  /*9a30*/  UMOV UR19, 0x40000040 ;  /* 0x4000004000137882 */ /* 0x000fe40000000000 */
[----:B------:R-:W-:Y:S01]  /*9a40*/  UMOV UR16, UR7 ;  /* 0x0000000700107c82 */ /* 0x000fe20008000000 */
[----:B------:R-:W-:Y:S01]  /*9a50*/  STL [R1+0x8b0], R18 ;  /* 0x0008b01201007387 */ /* 0x000fe20000100800 */
[----:B------:R-:W-:-:S03]  /*9a60*/  UMOV UR18, UR8 ;  /* 0x0000000800127c82 */ /* 0x000fc60008000000 */
[----:B------:R-:W-:Y:S04]  /*9a70*/  STL [R1+0x8ac], R17 ;  /* 0x0008ac1101007387 */ /* 0x000fe80000100800 */
        /* <DEDUP_REMOVED lines=14> */
[----:B-----5:R-:W-:Y:S01]  /*9b60*/  STL [R1+0x870], R2 ;  /* 0x0008700201007387 */ /* 0x020fe20000100800 */
[----:B--2---:R-:W-:-:S06]  /*9b70*/  WARPGROUP.ARRIVE ;  /* 0x00000000000079c5 */ /* 0x004fcc0000000000 */
[----:B------:R-:W-:Y:S03]  /*9b80*/  QGMMA.64x256x32.F32.E4M3.E4M3 R108, gdesc[UR16], R108, UP0, gsb0 ;  /* 0x03e00000106c79f3 */ /* 0x000fe6000b80086c */
        /* <DEDUP_REMOVED lines=65> */
[----:B--2---:R-:W2:Y:S04]  /*9fa0*/  LDL.LU.64 R234, [R1+0xcc0] ;  /* 0x000cc00001ea7983 */ /* 0x004ea80000300a00 */
[----:B------:R-:W3:Y:S04]  /*9fb0*/  LDL.LU.64 R232, [R1+0xcb8] ;  /* 0x000cb80001e87983 */ /* 0x000ee80000300a00 */
[----:B------:R-:W4:Y:S04]  /*9fc0*/  LDL.LU.64 R230, [R1+0xcb0] ;  /* 0x000cb00001e67983 */ /* 0x000f280000300a00 */
        /* <DEDUP_REMOVED lines=60> */
[----:B------:R-:W4:Y:S01]  /*a390*/  LDL.LU.64 R108, [R1+0xac8] ;  /* 0x000ac800016c7983 */ /* 0x000f220000300a00 */
[----:B------:R-:W-:Y:S01]  /*a3a0*/  UIADD3 UR16, UR7, 0x400, URZ ;  /* 0x0000040007107890 */ /* 0x000fe2000fffe03f */
[----:B------:R-:W-:-:S02]  /*a3b0*/  UMOV UR17, 0x40000040 ;  /* 0x4000004000117882 */ /* 0x000fc40000000000 */
[----:B--2---:R-:W-:Y:S04]  /*a3c0*/  STL.64 [R1+0xac0], R234 ;  /* 0x000ac0ea01007387 */ /* 0x004fe80000100a00 */
[----:B---3--:R-:W-:Y:S04]  /*a3d0*/  STL.64 [R1+0xab8], R232 ;  /* 0x000ab8e801007387 */ /* 0x008fe80000100a00 */
[----:B----4-:R-:W-:Y:S04]  /*a3e0*/  STL.64 [R1+0xab0], R230 ;  /* 0x000ab0e601007387 */ /* 0x010fe80000100a00 */
        /* <DEDUP_REMOVED lines=38> */
[----:B------:R-:W-:Y:S01]  /*a650*/  STL.64 [R1+0x978], R152 ;  /* 0x0009789801007387 */ /* 0x000fe20000100a00 */
[----:B------:R-:W-:-:S06]  /*a660*/  WARPGROUP.ARRIVE ;  /* 0x00000000000079c5 */ /* 0x000fcc0000000000 */
[----:B------:R-:W-:Y:S03]  /*a670*/  QGMMA.64x256x32.F32.E4M3.E4M3 R24, gdesc[UR16], R24, UP0, gsb0 ;  /* 0x03e00000101879f3 */ /* 0x000fe6000b800818 */
        /* <DEDUP_REMOVED lines=91> */
[----:B--2---:R-:W-:-:S06]  /*ac30*/  WARPGROUP.ARRIVE ;  /* 0x00000000000079c5 */ /* 0x004fcc0000000000 */
[----:B------:R-:W-:Y:S03]  /*ac40*/  QGMMA.64x256x32.F32.E4M3.E4M3 R108, gdesc[UR16], R108, gsb0 ;  /* 0x03e00000106c79f3 */ /* 0x000fe6000800086c */
[----:B------:R-:W-:Y:S02]  /*ac50*/  WARPGROUP.DEPBAR.LE gsb0, 0x0 ;  /* 0x00008000000079c5 */ /* 0x000fe40000010000 */
[----:B------:R-:W-:Y:S01]  /*ac60*/  STL.64 [R1], R108 ;  /* 0x0000006c01007387 */ /* 0x000fe20000100a00 */
[----:B------:R-:W-:Y:S02]  /*ac70*/  IMAD.MOV.U32 R2, RZ, RZ, R234 ;  /* 0x000000ffff027224 */ /* 0x000fe400078e00ea */
[----:B0-----:R-:W-:Y:S01]  /*ac80*/  IMAD.MOV.U32 R0, RZ, RZ, R235 ;  /* 0x000000ffff007224 */ /* 0x001fe200078e00eb */
        /* <DEDUP_REMOVED lines=31> */
[----:B------:R-:W-:-:S03]  /*ae80*/  IMAD.MOV.U32 R23, RZ, RZ, R213 ;  /* 0x000000ffff177224 */ /* 0x000fc600078e00d5 */
        /* <DEDUP_REMOVED lines=40> */
[----:B------:R0:W-:Y:S04]  /*b110*/  STL [R1+0x1a0], R212 ;  /* 0x0001a0d401007387 */ /* 0x0001e80000100800 */
[----:B------:R-:W2:Y:S04]  /*b120*/  LDL.LU.64 R234, [R1+0xac0] ;  /* 0x000ac00001ea7983 */ /* 0x000ea80000300a00 */
        /* <DEDUP_REMOVED lines=10> */
[----:B0-----:R-:W4:Y:S04]  /*b1d0*/  LDL.LU.64 R212, [R1+0xa68] ;  /* 0x000a680001d47983 */ /* 0x001f280000300a00 */
        /* <DEDUP_REMOVED lines=248> */
[----:B------:R-:W-:Y:S01]  /*c160*/  IMAD.MOV.U32 R235, RZ, RZ, R0 ;  /* 0x000000ffffeb7224 */ /* 0x000fe200078e0000 */
[----:B------:R-:W-:Y:S01]  /*c170*/  UIADD3 UR16, UR7, 0x4, URZ ;  /* 0x0000000407107890 */ /* 0x000fe2000fffe03f */
[----:B------:R0:W5:Y:S01]  /*c180*/  LDL.LU R23, [R1+0x8c4] ;  /* 0x0008c40001177983 */ /* 0x0001620000300800 */
[----:B------:R-:W-:Y:S01]  /*c190*/  UIADD3 UR18, UR8, 0x4, URZ ;  /* 0x0000000408127890 */ /* 0x000fe2000fffe03f */
[----:B------:R-:W-:Y:S01]  /*c1a0*/  UMOV UR17, 0x40000040 ;  /* 0x4000004000117882 */ /* 0x000fe20000000000 */
[----:B------:R-:W-:Y:S01]  /*c1b0*/  UMOV UR19, 0x40000040 ;  /* 0x4000004000137882 */ /* 0x000fe20000000000 */
[----:B------:R0:W5:Y:S04]  /*c1c0*/  LDL.LU R22, [R1+0x8c0] ;  /* 0x0008c00001167983 */ /* 0x0001680000300800 */
        /* <DEDUP_REMOVED lines=19> */
[----:B------:R0:W5:Y:S01]  /*c300*/  LDL.LU R2, [R1+0x870] ;  /* 0x0008700001027983 */ /* 0x0001620000300800 */
        /* <DEDUP_REMOVED lines=336> */
[----:B--2---:R0:W5:Y:S04]  /*d810*/  LDL.LU.64 R234, [R1+0x668] ;  /* 0x0006680001ea7983 */ /* 0x0041680000300a00 */
[----:B------:R0:W5:Y:S04]  /*d820*/  LDL.LU.64 R232, [R1+0x660] ;  /* 0x0006600001e87983 */ /* 0x0001680000300a00 */
        /* <DEDUP_REMOVED lines=64> */
[----:B------:R-:W-:-:S04]  /*dc30*/  UIADD3 UR6, UR6, 0x4, URZ ;  /* 0x0000000406067890 */ /* 0x000fc8000fffe03f */
[----:B------:R-:W-:-:S04]  /*dc40*/  UISETP.NE.AND UP0, UPT, UR6, UR27, UPT ;  /* 0x0000001b0600728c */ /* 0x000fc8000bf05270 */
[----:B------:R-:W-:-:S06]  /*dc50*/  USEL UR7, URZ, 0x1, UP0 ;  /* 0x000000013f077887 */ /* 0x000fcc0008000000 */
[----:B------:R-:W-:Y:S01]  /*dc60*/  ISETP.NE.AND P0, PT, RZ, UR7, PT ;  /* 0x00000007ff007c0c */ /* 0x000fe2000bf05270 */
[----:B--2---:R-:W-:-:S06]  /*dc70*/  WARPGROUP.ARRIVE ;  /* 0x00000000000079c5 */ /* 0x004fcc0000000000 */
[----:B------:R-:W-:Y:S03]  /*dc80*/  QGMMA.64x256x32.F32.E4M3.E4M3 R24, gdesc[UR16], R24, gsb0 ;  /* 0x03e00000101879f3 */ /* 0x000fe60008000818 */
[----:B------:R-:W-:-:S03]  /*dc90*/  WARPGROUP.DEPBAR.LE gsb0, 0x0 ;  /* 0x00008000000079c5 */ /* 0x000fc60000010000 */
[----:B0-----:R-:W-:Y:S05]  /*dca0*/  @!P0 BRA `(.L_x_28) ;  /* 0x0000003800fc8947 */ /* 0x001fea0003800000 */
[----:B-----5:R0:W-:Y:S04]  /*dcb0*/  STL [R1+0x698], R225 ;  /* 0x000698e101007387 */ /* 0x0201e80000100800 */
[----:B------:R2:W-:Y:S01]  /*dcc0*/  STL [R1+0x694], R226 ;  /* 0x000694e201007387 */ /* 0x0005e20000100800 */
[----:B0-----:R-:W-:-:S03]  /*dcd0*/  IMAD.MOV.U32 R225, RZ, RZ, R0 ;  /* 0x000000ffffe17224 */ /* 0x001fc600078e0000 */
[----:B--2---:R-:W2:Y:S04]  /*dce0*/  LDL R226, [R1+0x4] ;  /* 0x0000040001e27983 */ /* 0x004ea80000100800 */
[----:B------:R0:W-:Y:S04]  /*dcf0*/  STL [R1+0x690], R227 ;  /* 0x000690e301007387 */ /* 0x0001e80000100800 */
[----:B0-----:R-:W3:Y:S04]  /*dd00*/  LDL R227, [R1+0x8] ;  /* 0x0000080001e37983 */ /* 0x001ee80000100800 */
[----:B------:R0:W-:Y:S04]  /*dd10*/  STL [R1+0x68c], R228 ;  /* 0x00068ce401007387 */ /* 0x0001e80000100800 */
[----:B0-----:R-:W4:Y:S04]  /*dd20*/  LDL R228, [R1+0xc] ;  /* 0x00000c0001e47983 */ /* 0x001f280000100800 */
        /* <DEDUP_REMOVED lines=211> */
[----:B0-----:R-:W4:Y:S04]  /*ea60*/  LDL.LU R122, [R1+0x200] ;  /* 0x00020000017a7983 */ /* 0x001f280000300800 */
        /* <DEDUP_REMOVED lines=10> */
[----:B------:R-:W4:Y:S04]  /*eb10*/  LDL.LU R0, [R1+0x22c] ;  /* 0x00022c0001007983 */ /* 0x000f280000300800 */
        /* <DEDUP_REMOVED lines=37> */
[----:B0-----:R-:W4:Y:S04]  /*ed70*/  LDL.LU R146, [R1+0x210] ;  /* 0x0002100001927983 */ /* 0x001f280000300800 */
[----:B------:R0:W-:Y:S01]  /*ed80*/  STL [R1+0x480], R147 ;  /* 0x0004809301007387 */ /* 0x0001e20000100800 */
[----:B------:R-:W-:-:S03]  /*ed90*/  FADD R2, R225, R2 ;  /* 0x00000002e1027221 */ /* 0x000fc60000000000 */
[----:B0-----:R-:W4:Y:S04]  /*eda0*/  LDL R147, [R1+0x1f8] ;  /* 0x0001f80001937983 */ /* 0x001f280000100800 */
[----:B------:R0:W-:Y:S01]  /*edb0*/  STL [R1+0x47c], R148 ;  /* 0x00047c9401007387 */ /* 0x0001e20000100800 */
[----:B--2---:R-:W-:-:S01]  /*edc0*/  FADD R3, R226, R3 ;  /* 0x00000003e2037221 */ /* 0x004fc20000000000 */
[----:B---3--:R-:W-:Y:S02]  /*edd0*/  FADD R4, R227, R4 ;  /* 0x00000004e3047221 */ /* 0x008fe40000000000 */
[----:B0-----:R-:W2:Y:S04]  /*ede0*/  LDL R148, [R1+0x1c0] ;  /* 0x0001c00001947983 */ /* 0x001ea80000100800 */
[----:B------:R0:W-:Y:S01]  /*edf0*/  STL [R1+0x478], R149 ;  /* 0x0004789501007387 */ /* 0x0001e20000100800 */
[----:B----4-:R-:W-:-:S01]  /*ee00*/  FADD R5, R228, R5 ;  /* 0x00000005e4057221 */ /* 0x010fc20000000000 */
[----:B------:R-:W-:-:S02]  /*ee10*/  FADD R6, R229, R6 ;  /* 0x00000006e5067221 */ /* 0x000fc40000000000 */
[----:B0-----:R-:W3:Y:S04]  /*ee20*/  LDL R149, [R1+0x1f4] ;  /* 0x0001f40001957983 */ /* 0x001ee80000100800 */
[----:B------:R0:W-:Y:S01]  /*ee30*/  STL [R1+0x474], R150 ;  /* 0x0004749601007387 */ /* 0x0001e20000100800 */
[----:B------:R-:W-:-:S01]  /*ee40*/  FADD R7, R230, R7 ;  /* 0x00000007e6077221 */ /* 0x000fc20000000000 */
[----:B------:R-:W-:Y:S02]  /*ee50*/  FADD R8, R231, R8 ;  /* 0x00000008e7087221 */ /* 0x000fe40000000000 */
[----:B0-----:R-:W4:Y:S04]  /*ee60*/  LDL.LU R150, [R1+0x20c] ;  /* 0x00020c0001967983 */ /* 0x001f280000300800 */
[----:B------:R0:W-:Y:S01]  /*ee70*/  STL [R1+0x470], R151 ;  /* 0x0004709701007387 */ /* 0x0001e20000100800 */
[----:B------:R-:W-:-:S01]  /*ee80*/  FADD R9, R232, R9 ;  /* 0x00000009e8097221 */ /* 0x000fc20000000000 */
[----:B------:R-:W-:-:S02]  /*ee90*/  FADD R10, R233, R10 ;  /* 0x0000000ae90a7221 */ /* 0x000fc40000000000 */
[----:B0-----:R-:W3:Y:S04]  /*eea0*/  LDL R151, [R1+0x1f0] ;  /* 0x0001f00001977983 */ /* 0x001ee80000100800 */
[----:B------:R-:W2:Y:S04]  /*eeb0*/  LDL.LU R225, [R1+0x698] ;  /* 0x0006980001e17983 */ /* 0x000ea80000300800 */
[----:B------:R-:W4:Y:S04]  /*eec0*/  LDL.LU R226, [R1+0x694] ;  /* 0x0006940001e27983 */ /* 0x000f280000300800 */
[----:B------:R-:W3:Y:S04]  /*eed0*/  LDL.LU R227, [R1+0x690] ;  /* 0x0006900001e37983 */ /* 0x000ee80000300800 */
[----:B------:R-:W3:Y:S04]  /*eee0*/  LDL.LU R228, [R1+0x68c] ;  /* 0x00068c0001e47983 */ /* 0x000ee80000300800 */
[----:B------:R-:W3:Y:S01]  /*eef0*/  LDL.LU R229, [R1+0x688] ;  /* 0x0006880001e57983 */ /* 0x000ee20000300800 */
[----:B------:R-:W-:-:S03]  /*ef00*/  FADD R11, R234, R11 ;  /* 0x0000000bea0b7221 */ /* 0x000fc60000000000 */
[----:B------:R-:W3:Y:S01]  /*ef10*/  LDL.LU R230, [R1+0x684] ;  /* 0x0006840001e67983 */ /* 0x000ee20000300800 */
[----:B------:R-:W-:-:S03]  /*ef20*/  FADD R12, R235, R12 ;  /* 0x0000000ceb0c7221 */ /* 0x000fc60000000000 */
[----:B------:R-:W3:Y:S04]  /*ef30*/  LDL.LU R231, [R1+0x680] ;  /* 0x0006800001e77983 */ /* 0x000ee80000300800 */
[----:B------:R-:W3:Y:S04]  /*ef40*/  LDL.LU R232, [R1+0x67c] ;  /* 0x00067c0001e87983 */ /* 0x000ee80000300800 */
[----:B------:R-:W3:Y:S04]  /*ef50*/  LDL.LU R233, [R1+0x678] ;  /* 0x0006780001e97983 */ /* 0x000ee80000300800 */
[----:B------:R-:W3:Y:S04]  /*ef60*/  LDL.LU R234, [R1+0x674] ;  /* 0x0006740001ea7983 */ /* 0x000ee80000300800 */
[----:B------:R-:W3:Y:S01]  /*ef70*/  LDL.LU R235, [R1+0x670] ;  /* 0x0006700001eb7983 */ /* 0x000ee20000300800 */
[----:B------:R-:W-:-:S01]  /*ef80*/  FADD R13, R24, R13 ;  /* 0x0000000d180d7221 */ /* 0x000fc20000000000 */
[----:B------:R-:W-:Y:S01]  /*ef90*/  FADD R14, R25, R14 ;  /* 0x0000000e190e7221 */ /* 0x000fe20000000000 */
[----:B------:R-:W-:-:S01]  /*efa0*/  FADD R15, R26, R15 ;  /* 0x0000000f1a0f7221 */ /* 0x000fc20000000000 */
[----:B------:R-:W3:Y:S01]  /*efb0*/  LDL.LU R24, [R1+0x66c] ;  /* 0x00066c0001187983 */ /* 0x000ee20000300800 */
[----:B------:R-:W-:-:S01]  /*efc0*/  FADD R16, R27, R16 ;  /* 0x000000101b107221 */ /* 0x000fc20000000000 */
[----:B------:R-:W-:-:S02]  /*efd0*/  FADD R17, R28, R17 ;  /* 0x000000111c117221 */ /* 0x000fc40000000000 */
[----:B------:R-:W3:Y:S01]  /*efe0*/  LDL.LU R25, [R1+0x668] ;  /* 0x0006680001197983 */ /* 0x000ee20000300800 */
[----:B------:R-:W-:-:S03]  /*eff0*/  FADD R18, R29, R18 ;  /* 0x000000121d127221 */ /* 0x000fc60000000000 */
        /* <DEDUP_REMOVED lines=157> */
[----:B--2---:R-:W-:-:S03]  /*f9d0*/  FADD R225, R108, R225 ;  /* 0x000000e16ce17221 */ /* 0x004fc60000000000 */
[----:B------:R-:W2:Y:S01]  /*f9e0*/  LDL.LU R105, [R1+0x528] ;  /* 0x0005280001697983 */ /* 0x000ea20000300800 */
[----:B----4-:R-:W-:-:S03]  /*f9f0*/  FADD R226, R109, R226 ;  /* 0x000000e26de27221 */ /* 0x010fc60000000000 */
[----:B------:R-:W4:Y:S01]  /*fa00*/  LDL.LU R106, [R1+0x524] ;  /* 0x00052400016a7983 */ /* 0x000f220000300800 */
[----:B---3--:R-:W-:-:S03]  /*fa10*/  FADD R227, R110, R227 ;  /* 0x000000e36ee37221 */ /* 0x008fc60000000000 */
        /* <DEDUP_REMOVED lines=15> */
[----:B------:R-:W-:-:S01]  /*fb10*/  FADD R235, R118, R235 ;  /* 0x000000eb76eb7221 */ /* 0x000fc20000000000 */
[----:B------:R-:W-:Y:S02]  /*fb20*/  FADD R122, R121, R122 ;  /* 0x0000007a797a7221 */ /* 0x000fe40000000000 */
[----:B------:R-:W3:Y:S01]  /*fb30*/  LDL.LU R115, [R1+0x500] ;  /* 0x0005000001737983 */ /* 0x000ee20000300800 */
[----:B------:R-:W-:-:S03]  /*fb40*/  FADD R236, R119, R236 ;  /* 0x000000ec77ec7221 */ /* 0x000fc60000000000 */
[----:B------:R-:W3:Y:S01]  /*fb50*/  LDL.LU R116, [R1+0x4fc] ;  /* 0x0004fc0001747983 */ /* 0x000ee20000300800 */
[----:B------:R-:W-:-:S03]  /*fb60*/  FADD R237, R120, R237 ;  /* 0x000000ed78ed7221 */ /* 0x000fc60000000000 */
[----:B------:R-:W3:Y:S01]  /*fb70*/  LDL.LU R117, [R1+0x4f8] ;  /* 0x0004f80001757983 */ /* 0x000ee20000300800 */
[----:B------:R-:W-:-:S03]  /*fb80*/  FADD R124, R123, R124 ;  /* 0x0000007c7b7c7221 */ /* 0x000fc60000000000 */
[----:B------:R-:W3:Y:S04]  /*fb90*/  LDL.LU R118, [R1+0x4f4] ;  /* 0x0004f40001767983 */ /* 0x000ee80000300800 */
[----:B------:R-:W3:Y:S01]  /*fba0*/  LDL.LU R119, [R1+0x4f0] ;  /* 0x0004f00001777983 */ /* 0x000ee20000300800 */
[----:B------:R-:W-:-:S03]  /*fbb0*/  FADD R126, R125, R126 ;  /* 0x0000007e7d7e7221 */ /* 0x000fc60000000000 */
[----:B------:R-:W3:Y:S04]  /*fbc0*/  LDL.LU R120, [R1+0x4ec] ;  /* 0x0004ec0001787983 */ /* 0x000ee80000300800 */
[----:B------:R-:W3:Y:S04]  /*fbd0*/  LDL.LU R121, [R1+0x4e8] ;  /* 0x0004e80001797983 */ /* 0x000ee80000300800 */
[----:B------:R0:W-:Y:S01]  /*fbe0*/  STL [R1+0x200], R122 ;  /* 0x0002007a01007387 */ /* 0x0001e20000100800 */
[----:B------:R-:W-:-:S01]  /*fbf0*/  FADD R150, R127, R150 ;  /* 0x000000967f967221 */ /* 0x000fc20000000000 */
[----:B------:R-:W-:Y:S01]  /*fc00*/  FADD R146, R148, R146 ;  /* 0x0000009294927221 */ /* 0x000fe20000000000 */
[----:B------:R-:W-:-:S01]  /*fc10*/  FADD R143, R144, R143 ;  /* 0x0000008f908f7221 */ /* 0x000fc20000000000 */
[----:B------:R-:W-:Y:S01]  /*fc20*/  FADD R141, R142, R141 ;  /* 0x0000008d8e8d7221 */ /* 0x000fe20000000000 */
[----:B0-----:R-:W3:Y:S04]  /*fc30*/  LDL.LU R122, [R1+0x4e4] ;  /* 0x0004e400017a7983 */ /* 0x001ee80000300800 */
[----:B------:R-:W3:Y:S04]  /*fc40*/  LDL.LU R123, [R1+0x4e0] ;  /* 0x0004e000017b7983 */ /* 0x000ee80000300800 */
[----:B------:R0:W-:Y:S01]  /*fc50*/  STL [R1+0x204], R124 ;  /* 0x0002047c01007387 */ /* 0x0001e20000100800 */
[----:B------:R-:W-:-:S01]  /*fc60*/  FADD R139, R140, R139 ;  /* 0x0000008b8c8b7221 */ /* 0x000fc20000000000 */
[----:B------:R-:W-:Y:S01]  /*fc70*/  FADD R137, R138, R137 ;  /* 0x000000898a897221 */ /* 0x000fe20000000000 */
[----:B------:R-:W-:-:S01]  /*fc80*/  FADD R135, R136, R135 ;  /* 0x0000008788877221 */ /* 0x000fc20000000000 */
[----:B0-----:R-:W3:Y:S04]  /*fc90*/  LDL.LU R124, [R1+0x4dc] ;  /* 0x0004dc00017c7983 */ /* 0x001ee80000300800 */
[----:B------:R-:W3:Y:S04]  /*fca0*/  LDL.LU R125, [R1+0x4d8] ;  /* 0x0004d800017d7983 */ /* 0x000ee80000300800 */
[----:B------:R0:W-:Y:S01]  /*fcb0*/  STL [R1+0x208], R126 ;  /* 0x0002087e01007387 */ /* 0x0001e20000100800 */
[----:B------:R-:W-:-:S01]  /*fcc0*/  FADD R131, R133, R131 ;  /* 0x0000008385837221 */ /* 0x000fc20000000000 */
[----:B------:R-:W-:-:S02]  /*fcd0*/  FADD R0, R129, R0 ;  /* 0x0000000081007221 */ /* 0x000fc40000000000 */
[----:B0-----:R-:W3:Y:S04]  /*fce0*/  LDL.LU R126, [R1+0x4d4] ;  /* 0x0004d400017e7983 */ /* 0x001ee80000300800 */
[----:B------:R-:W3:Y:S04]  /*fcf0*/  LDL.LU R127, [R1+0x4d0] ;  /* 0x0004d000017f7983 */ /* 0x000ee80000300800 */
[----:B------:R-:W-:Y:S04]  /*fd00*/  STL [R1+0x20c], R150 ;  /* 0x00020c9601007387 */ /* 0x000fe80000100800 */
[----:B------:R-:W-:Y:S04]  /*fd10*/  STL [R1+0x210], R146 ;  /* 0x0002109201007387 */ /* 0x000fe80000100800 */
[----:B------:R-:W-:Y:S04]  /*fd20*/  STL [R1+0x214], R143 ;  /* 0x0002148f01007387 */ /* 0x000fe80000100800 */
[----:B------:R-:W-:Y:S04]  /*fd30*/  STL [R1+0x218], R141 ;  /* 0x0002188d01007387 */ /* 0x000fe80000100800 */
[----:B------:R-:W-:Y:S04]  /*fd40*/  STL [R1+0x21c], R139 ;  /* 0x00021c8b01007387 */ /* 0x000fe80000100800 */
[----:B------:R-:W-:Y:S04]  /*fd50*/  STL [R1+0x220], R137 ;  /* 0x0002208901007387 */ /* 0x000fe80000100800 */
[----:B------:R-:W2:Y:S04]  /*fd60*/  LDL.LU R129, [R1+0x230] ;  /* 0x0002300001817983 */ /* 0x000ea80000300800 */
[----:B------:R-:W-:Y:S04]  /*fd70*/  STL [R1+0x224], R135 ;  /* 0x0002248701007387 */ /* 0x000fe80000100800 */
[----:B------:R0:W-:Y:S04]  /*fd80*/  STL [R1+0x228], R131 ;  /* 0x0002288301007387 */ /* 0x0001e80000100800 */
[----:B0-----:R-:W4:Y:S04]  /*fd90*/  LDL.LU R131, [R1+0x234] ;  /* 0x0002340001837983 */ /* 0x001f280000300800 */
[----:B------:R-:W3:Y:S04]  /*fda0*/  LDL.LU R133, [R1+0x238] ;  /* 0x0002380001857983 */ /* 0x000ee80000300800 */
[----:B------:R0:W-:Y:S04]  /*fdb0*/  STL [R1+0x22c], R0 ;  /* 0x00022c0001007387 */ /* 0x0001e80000100800 */
[----:B------:R-:W3:Y:S04]  /*fdc0*/  LDL.LU R135, [R1+0x23c] ;  /* 0x00023c0001877983 */ /* 0x000ee80000300800 */
        /* <DEDUP_REMOVED lines=12> */
[----:B0-----:R-:W3:Y:S01]  /*fe90*/  LDL.LU R0, [R1+0x270] ;  /* 0x0002700001007983 */ /* 0x001ee20000300800 */
[----:B--2---:R-:W-:-:S03]  /*fea0*/  FADD R129, R128, R129 ;  /* 0x0000008180817221 */ /* 0x004fc60000000000 */
[----:B------:R-:W2:Y:S04]  /*feb0*/  LDL.LU R128, [R1+0x4cc] ;  /* 0x0004cc0001807983 */ /* 0x000ea80000300800 */
[----:B------:R0:W-:Y:S04]  /*fec0*/  STL [R1+0x230], R129 ;  /* 0x0002308101007387 */ /* 0x0001e80000100800 */
[----:B0-----:R-:W2:Y:S01]  /*fed0*/  LDL.LU R129, [R1+0x4c8] ;  /* 0x0004c80001817983 */ /* 0x001ea20000300800 */
[----:B----4-:R-:W-:-:S03]  /*fee0*/  FADD R131, R130, R131 ;  /* 0x0000008382837221 */ /* 0x010fc60000000000 */
[----:B------:R-:W4:Y:S01]  /*fef0*/  LDL.LU R130, [R1+0x4c4] ;  /* 0x0004c40001827983 */ /* 0x000f220000300800 */
[----:B---3--:R-:W-:-:S03]  /*ff00*/  FADD R133, R132, R133 ;  /* 0x0000008584857221 */ /* 0x008fc60000000000 */
[----:B------:R0:W-:Y:S01]  /*ff10*/  STL [R1+0x234], R131 ;  /* 0x0002348301007387 */ /* 0x0001e20000100800 */
[----:B------:R-:W-:-:S03]  /*ff20*/  FADD R135, R134, R135 ;  /* 0x0000008786877221 */ /* 0x000fc60000000000 */
[----:B0-----:R-:W3:Y:S01]  /*ff30*/  LDL.LU R131, [R1+0x4c0] ;  /* 0x0004c00001837983 */ /* 0x001ee20000300800 */
[----:B------:R-:W-:-:S03]  /*ff40*/  FADD R150, R151, R150 ;  /* 0x0000009697967221 */ /* 0x000fc60000000000 */
[----:B------:R-:W3:Y:S01]  /*ff50*/  LDL.LU R132, [R1+0x4bc] ;  /* 0x0004bc0001847983 */ /* 0x000ee20000300800 */
[----:B------:R-:W-:-:S03]  /*ff60*/  FADD R148, R149, R148 ;  /* 0x0000009495947221 */ /* 0x000fc60000000000 */
[----:B------:R0:W-:Y:S01]  /*ff70*/  STL [R1+0x238], R133 ;  /* 0x0002388501007387 */ /* 0x0001e20000100800 */
[----:B------:R-:W-:-:S01]  /*ff80*/  FADD R146, R147, R146 ;  /* 0x0000009293927221 */ /* 0x000fc20000000000 */
[----:B------:R-:W-:Y:S02]  /*ff90*/  FADD R144, R145, R144 ;  /* 0x0000009091907221 */ /* 0x000fe40000000000 */
[----:B0-----:R-:W3:Y:S01]  /*ffa0*/  LDL.LU R133, [R1+0x4b8] ;  /* 0x0004b80001857983 */ /* 0x001ee20000300800 */
[----:B------:R-:W-:-:S03]  /*ffb0*/  FADD R143, R24, R143 ;  /* 0x0000008f188f7221 */ /* 0x000fc60000000000 */
[----:B------:R-:W3:Y:S01]  /*ffc0*/  LDL.LU R134, [R1+0x4b4] ;  /* 0x0004b40001867983 */ /* 0x000ee20000300800 */
[----:B------:R-:W-:-:S03]  /*ffd0*/  FADD R142, R25, R142 ;  /* 0x0000008e198e7221 */ /* 0x000fc60000000000 */
[----:B------:R0:W-:Y:S01]  /*ffe0*/  STL [R1+0x23c], R135 ;  /* 0x00023c8701007387 */ /* 0x0001e20000100800 */
[----:B------:R-:W-:-:S01]  /*fff0*/  FADD R141, R26, R141 ;  /* 0x0000008d1a8d7221 */ /* 0x000fc20000000000 */
[----:B------:R-:W-:Y:S01]  /*10000*/  FADD R140, R27, R140 ;  /* 0x0000008c1b8c7221 */ /* 0x000fe20000000000 */
[----:B------:R-:W-:-:S01]  /*10010*/  FADD R139, R28, R139 ;  /* 0x0000008b1c8b7221 */ /* 0x000fc20000000000 */
[----:B0-----:R-:W3:Y:S01]  /*10020*/  LDL.LU R135, [R1+0x4b0] ;  /* 0x0004b00001877983 */ /* 0x001ee20000300800 */
[----:B------:R-:W-:-:S03]  /*10030*/  FADD R138, R29, R138 ;  /* 0x0000008a1d8a7221 */ /* 0x000fc60000000000 */
[----:B------:R0:W-:Y:S01]  /*10040*/  STL [R1+0x240], R150 ;  /* 0x0002409601007387 */ /* 0x0001e20000100800 */
[----:B------:R-:W-:-:S03]  /*10050*/  FADD R137, R30, R137 ;  /* 0x000000891e897221 */ /* 0x000fc60000000000 */
[----:B------:R1:W-:Y:S01]  /*10060*/  STL [R1+0x244], R148 ;  /* 0x0002449401007387 */ /* 0x0003e20000100800 */
[----:B------:R-:W-:-:S03]  /*10070*/  FADD R136, R31, R136 ;  /* 0x000000881f887221 */ /* 0x000fc60000000000 */
[----:B------:R1:W-:Y:S01]  /*10080*/  STL [R1+0x248], R146 ;  /* 0x0002489201007387 */ /* 0x0003e20000100800 */
[----:B------:R-:W-:-:S03]  /*10090*/  FADD R0, R32, R0 ;  /* 0x0000000020007221 */ /* 0x000fc60000000000 */
[----:B------:R1:W-:Y:S04]  /*100a0*/  STL [R1+0x24c], R144 ;  /* 0x00024c9001007387 */ /* 0x0003e80000100800 */
[----:B------:R1:W-:Y:S04]  /*100b0*/  STL [R1+0x250], R143 ;  /* 0x0002508f01007387 */ /* 0x0003e80000100800 */
[----:B------:R1:W-:Y:S04]  /*100c0*/  STL [R1+0x254], R142 ;  /* 0x0002548e01007387 */ /* 0x0003e80000100800 */
[----:B------:R1:W-:Y:S04]  /*100d0*/  STL [R1+0x258], R141 ;  /* 0x0002588d01007387 */ /* 0x0003e80000100800 */
[----:B------:R1:W-:Y:S04]  /*100e0*/  STL [R1+0x25c], R140 ;  /* 0x00025c8c01007387 */ /* 0x0003e80000100800 */
[----:B------:R1:W-:Y:S04]  /*100f0*/  STL [R1+0x260], R139 ;  /* 0x0002608b01007387 */ /* 0x0003e80000100800 */
[----:B------:R1:W-:Y:S04]  /*10100*/  STL [R1+0x264], R138 ;  /* 0x0002648a01007387 */ /* 0x0003e80000100800 */
[----:B------:R-:W2:Y:S04]  /*10110*/  LDL.LU R151, [R1+0x274] ;  /* 0x0002740001977983 */ /* 0x000ea80000300800 */
[----:B------:R1:W-:Y:S04]  /*10120*/  STL [R1+0x268], R137 ;  /* 0x0002688901007387 */ /* 0x0003e80000100800 */
[----:B0-----:R-:W4:Y:S04]  /*10130*/  LDL.LU R150, [R1+0x278] ;  /* 0x0002780001967983 */ /* 0x001f280000300800 */
[----:B------:R0:W-:Y:S04]  /*10140*/  STL [R1+0x26c], R136 ;  /* 0x00026c8801007387 */ /* 0x0001e80000100800 */
[----:B------:R-:W3:Y:S04]  /*10150*/  LDL.LU R149, [R1+0x27c] ;  /* 0x00027c0001957983 */ /* 0x000ee80000300800 */
[----:B------:R0:W-:Y:S04]  /*10160*/  STL [R1+0x270], R0 ;  /* 0x0002700001007387 */ /* 0x0001e80000100800 */
[----:B-1----:R-:W3:Y:S04]  /*10170*/  LDL.LU R148, [R1+0x280] ;  /* 0x0002800001947983 */ /* 0x002ee80000300800 */
        /* <DEDUP_REMOVED lines=11> */
[----:B0-----:R-:W3:Y:S04]  /*10230*/  LDL.LU R136, [R1+0x2b0] ;  /* 0x0002b00001887983 */ /* 0x001ee80000300800 */
[----:B------:R-:W3:Y:S01]  /*10240*/  LDL.LU R0, [R1+0x2b4] ;  /* 0x0002b40001007983 */ /* 0x000ee20000300800 */
[----:B--2---:R-:W-:-:S05]  /*10250*/  FADD R151, R33, R151 ;  /* 0x0000009721977221 */ /* 0x004fca0000000000 */
[----:B------:R0:W-:Y:S01]  /*10260*/  STL [R1+0x274], R151 ;  /* 0x0002749701007387 */ /* 0x0001e20000100800 */
[----:B----4-:R-:W-:-:S05]  /*10270*/  FADD R150, R34, R150 ;  /* 0x0000009622967221 */ /* 0x010fca0000000000 */
[----:B------:R1:W-:Y:S01]  /*10280*/  STL [R1+0x278], R150 ;  /* 0x0002789601007387 */ /* 0x0003e20000100800 */
[----:B---3--:R-:W-:-:S05]  /*10290*/  FADD R149, R35, R149 ;  /* 0x0000009523957221 */ /* 0x008fca0000000000 */
[----:B------:R2:W-:Y:S01]  /*102a0*/  STL [R1+0x27c], R149 ;  /* 0x00027c9501007387 */ /* 0x0005e20000100800 */
[----:B------:R-:W-:-:S01]  /*102b0*/  FADD R148, R36, R148 ;  /* 0x0000009424947221 */ /* 0x000fc20000000000 */
[----:B------:R-:W-:-:S04]  /*102c0*/  FADD R147, R37, R147 ;  /* 0x0000009325937221 */ /* 0x000fc80000000000 */
[----:B------:R3:W-:Y:S01]  /*102d0*/  STL [R1+0x280], R148 ;  /* 0x0002809401007387 */ /* 0x0007e20000100800 */
[----:B------:R-:W-:-:S03]  /*102e0*/  FADD R146, R38, R146 ;  /* 0x0000009226927221 */ /* 0x000fc60000000000 */
        /* <DEDUP_REMOVED lines=20> */
[----:B0-----:R-:W4:Y:S01]  /*10430*/  LDL.LU R151, [R1+0x2b8] ;  /* 0x0002b80001977983 */ /* 0x001f220000300800 */
[----:B------:R-:W-:-:S03]  /*10440*/  FADD R0, R49, R0 ;  /* 0x0000000031007221 */ /* 0x000fc60000000000 */
[----:B------:R0:W-:Y:S04]  /*10450*/  STL [R1+0x2ac], R137 ;  /* 0x0002ac8901007387 */ /* 0x0001e80000100800 */
[----:B-1----:R-:W4:Y:S04]  /*10460*/  LDL.LU R150, [R1+0x2bc] ;  /* 0x0002bc0001967983 */ /* 0x002f280000300800 */
[----:B------:R1:W-:Y:S04]  /*10470*/  STL [R1+0x2b0], R136 ;  /* 0x0002b08801007387 */ /* 0x0003e80000100800 */
[----:B--2---:R-:W2:Y:S04]  /*10480*/  LDL.LU R149, [R1+0x2c0] ;  /* 0x0002c00001957983 */ /* 0x004ea80000300800 */
[----:B------:R1:W-:Y:S04]  /*10490*/  STL [R1+0x2b4], R0 ;  /* 0x0002b40001007387 */ /* 0x0003e80000100800 */
[----:B---3--:R-:W3:Y:S04]  /*104a0*/  LDL.LU R148, [R1+0x2c4] ;  /* 0x0002c40001947983 */ /* 0x008ee80000300800 */
[----:B----4-:R-:W4:Y:S04]  /*104b0*/  LDL.LU R147, [R1+0x2c8] ;  /* 0x0002c80001937983 */ /* 0x010f280000300800 */
[----:B------:R-:W4:Y:S04]  /*104c0*/  LDL.LU R146, [R1+0x2cc] ;  /* 0x0002cc0001927983 */ /* 0x000f280000300800 */
        /* <DEDUP_REMOVED lines=8> */
[----:B0-----:R-:W4:Y:S04]  /*10550*/  LDL.LU R137, [R1+0x2f0] ;  /* 0x0002f00001897983 */ /* 0x001f280000300800 */
[----:B-1----:R-:W4:Y:S04]  /*10560*/  LDL.LU R136, [R1+0x2f4] ;  /* 0x0002f40001887983 */ /* 0x002f280000300800 */
[----:B------:R-:W4:Y:S01]  /*10570*/  LDL.LU R0, [R1+0x2f8] ;  /* 0x0002f80001007983 */ /* 0x000f220000300800 */
[----:B------:R-:W-:-:S01]  /*10580*/  FADD R151, R50, R151 ;  /* 0x0000009732977221 */ /* 0x000fc20000000000 */
[----:B------:R-:W-:-:S04]  /*10590*/  FADD R150, R51, R150 ;  /* 0x0000009633967221 */ /* 0x000fc80000000000 */
[----:B------:R0:W-:Y:S01]  /*105a0*/  STL [R1+0x2b8], R151 ;  /* 0x0002b89701007387 */ /* 0x0001e20000100800 */
[----:B--2---:R-:W-:-:S03]  /*105b0*/  FADD R149, R52, R149 ;  /* 0x0000009534957221 */ /* 0x004fc60000000000 */
[----:B------:R1:W-:Y:S01]  /*105c0*/  STL [R1+0x2bc], R150 ;  /* 0x0002bc9601007387 */ /* 0x0003e20000100800 */
[----:B---3--:R-:W-:-:S03]  /*105d0*/  FADD R148, R53, R148 ;  /* 0x0000009435947221 */ /* 0x008fc60000000000 */
[----:B------:R2:W-:Y:S01]  /*105e0*/  STL [R1+0x2c0], R149 ;  /* 0x0002c09501007387 */ /* 0x0005e20000100800 */
[----:B----4-:R-:W-:-:S03]  /*105f0*/  FADD R147, R54, R147 ;  /* 0x0000009336937221 */ /* 0x010fc60000000000 */
        /* <DEDUP_REMOVED lines=198> */
[----:B------:R-:W-:Y:S01]  /*11260*/  STL [R1+0x3c8], R151 ;  /* 0x0003c89701007387 */ /* 0x000fe20000100800 */
[----:B--2---:R-:W-:-:S03]  /*11270*/  FADD R149, R120, R149 ;  /* 0x0000009578957221 */ /* 0x004fc60000000000 */
[----:B------:R-:W-:Y:S01]  /*11280*/  STL [R1+0x3cc], R150 ;  /* 0x0003cc9601007387 */ /* 0x000fe20000100800 */
[----:B---3--:R-:W-:-:S03]  /*11290*/  FADD R148, R121, R148 ;  /* 0x0000009479947221 */ /* 0x008fc60000000000 */
[----:B------:R-:W-:Y:S01]  /*112a0*/  STL [R1+0x3d0], R149 ;  /* 0x0003d09501007387 */ /* 0x000fe20000100800 */
[----:B----4-:R-:W-:-:S03]  /*112b0*/  FADD R147, R122, R147 ;  /* 0x000000937a937221 */ /* 0x010fc60000000000 */
[----:B------:R-:W-:Y:S01]  /*112c0*/  STL [R1+0x3d4], R148 ;  /* 0x0003d49401007387 */ /* 0x000fe20000100800 */
[----:B------:R-:W-:-:S03]  /*112d0*/  FADD R146, R123, R146 ;  /* 0x000000927b927221 */ /* 0x000fc60000000000 */
        /* <DEDUP_REMOVED lines=17> */
[----:B------:R-:W-:-:S01]  /*113f0*/  FADD R137, R132, R137 ;  /* 0x0000008984897221 */ /* 0x000fc20000000000 */
[----:B------:R-:W-:Y:S02]  /*11400*/  FADD R136, R133, R136 ;  /* 0x0000008885887221 */ /* 0x000fe40000000000 */
[----:B------:R-:W-:Y:S04]  /*11410*/  STL [R1+0x3fc], R138 ;  /* 0x0003fc8a01007387 */ /* 0x000fe80000100800 */
[----:B------:R0:W-:Y:S04]  /*11420*/  STL [R1+0x404], R136 ;  /* 0x0004048801007387 */ /* 0x0001e80000100800 */
[----:B------:R1:W-:Y:S04]  /*11430*/  STL [R1+0x400], R137 ;  /* 0x0004008901007387 */ /* 0x0003e80000100800 */
[----:B0-----:R-:W2:Y:S01]  /*11440*/  LDL.LU R136, [R1+0x40c] ;  /* 0x00040c0001887983 */ /* 0x001ea20000300800 */
[----:B------:R-:W-:-:S03]  /*11450*/  FADD R0, R134, R0 ;  /* 0x0000000086007221 */ /* 0x000fc60000000000 */
[----:B-1----:R-:W3:Y:S04]  /*11460*/  LDL.LU R137, [R1+0x410] ;  /* 0x0004100001897983 */ /* 0x002ee80000300800 */
[----:B------:R-:W4:Y:S04]  /*11470*/  LDL.LU R138, [R1+0x414] ;  /* 0x00041400018a7983 */ /* 0x000f280000300800 */
[----:B------:R0:W-:Y:S04]  /*11480*/  STL [R1+0x408], R0 ;  /* 0x0004080001007387 */ /* 0x0001e80000100800 */
        /* <DEDUP_REMOVED lines=13> */
[----:B0-----:R-:W4:Y:S01]  /*11560*/  LDL.LU R0, [R1+0x44c] ;  /* 0x00044c0001007983 */ /* 0x001f220000300800 */
[----:B--2---:R-:W-:-:S05]  /*11570*/  FADD R136, R135, R136 ;  /* 0x0000008887887221 */ /* 0x004fca0000000000 */
[----:B------:R0:W-:Y:S04]  /*11580*/  STL [R1+0x40c], R136 ;  /* 0x00040c8801007387 */ /* 0x0001e80000100800 */
[----:B0-----:R-:W3:Y:S02]  /*11590*/  LDL.LU R136, [R1+0x4ac] ;  /* 0x0004ac0001887983 */ /* 0x001ee40000300800 */
[----:B---3--:R-:W-:-:S05]  /*115a0*/  FADD R137, R136, R137 ;  /* 0x0000008988897221 */ /* 0x008fca0000000000 */
[----:B------:R0:W-:Y:S04]  /*115b0*/  STL [R1+0x410], R137 ;  /* 0x0004108901007387 */ /* 0x0001e80000100800 */
[----:B0-----:R-:W4:Y:S02]  /*115c0*/  LDL.LU R137, [R1+0x4a8] ;  /* 0x0004a80001897983 */ /* 0x001f240000300800 */
[----:B----4-:R-:W-:-:S05]  /*115d0*/  FADD R138, R137, R138 ;  /* 0x0000008a898a7221 */ /* 0x010fca0000000000 */
[----:B------:R0:W-:Y:S04]  /*115e0*/  STL [R1+0x414], R138 ;  /* 0x0004148a01007387 */ /* 0x0001e80000100800 */
[----:B0-----:R-:W2:Y:S02]  /*115f0*/  LDL.LU R138, [R1+0x4a4] ;  /* 0x0004a400018a7983 */ /* 0x001ea40000300800 */
[----:B--2---:R-:W-:-:S05]  /*11600*/  FADD R139, R138, R139 ;  /* 0x0000008b8a8b7221 */ /* 0x004fca0000000000 */
        /* <DEDUP_REMOVED lines=37> */
[----:B0-----:R-:W2:Y:S01]  /*11860*/  LDL.LU R151, [R1+0x470] ;  /* 0x0004700001977983 */ /* 0x001ea20000300800 */
[----:B------:R-:W-:Y:S01]  /*11870*/  UMOV UR6, URZ ;  /* 0x0000003f00067c82 */ /* 0x000fe20008000000 */
[----:B--2---:R-:W-:-:S05]  /*11880*/  FADD R0, R0, R151 ;  /* 0x0000009700007221 */ /* 0x004fca0000000000 */
[----:B------:R0:W-:Y:S02]  /*11890*/  STL [R1+0x44c], R0 ;  /* 0x00044c0001007387 */ /* 0x0001e40000100800 */
.L_x_28:
[----:B------:R-:W-:Y:S05]  /*118a0*/  @!P1 BRA `(.L_x_29) ;  /* 0x0000000000049947 */ /* 0x000fea0003800000 */
[----:B------:R-:W-:Y:S01]  /*118b0*/  BPT.TRAP 0x1 ;  /* 0x000000040000795c */ /* 0x000fe20000300000 */
.L_x_29:
[----:B0-----:R-:W2:Y:S04]  /*118c0*/  LDL R0, [R1+0x450] ;  /* 0x0004500001007983 */ /* 0x001ea80000100800 */
[----:B-----5:R0:W-:Y:S04]  /*118d0*/  STL [R1+0x470], R2 ;  /* 0x0004700201007387 */ /* 0x0201e80000100800 */
[----:B0-----:R-:W3:Y:S01]  /*118e0*/  LDL R2, [R1+0x454] ;  /* 0x0004540001027983 */ /* 0x001ee20000100800 */
[----:B--2---:R-:W-:Y:S01]  /*118f0*/  ISETP.NE.AND P0, PT, R0, RZ, PT ;  /* 0x000000ff0000720c */ /* 0x004fe20003f05270 */
[----:B------:R-:W-:-:S12]  /*11900*/  IMAD.U32 R0, RZ, RZ, UR25 ;  /* 0x00000019ff007e24 */ /* 0x000fd8000f8e00ff */
[----:B------:R-:W-:-:S05]  /*11910*/  @P0 LEA R0, R0, UR12, 0x3 ;  /* 0x0000000c00000c11 */ /* 0x000fca000f8e18ff */
[----:B------:R-:W-:-:S05]  /*11920*/  @P0 VIADD R0, R0, 0x18 ;  /* 0x0000001800000836 */ /* 0x000fca0000000000 */
[----:B---3--:R-:W-:Y:S02]  /*11930*/  @P0 PRMT R0, R2, 0x654, R0 ;  /* 0x0000065402000816 */ /* 0x008fe40000000000 */
[----:B------:R0:W5:Y:S01]  /*11940*/  LDL.LU R2, [R1+0x470] ;  /* 0x0004700001027983 */ /* 0x0001620000300800 */
[----:B------:R-:W-:Y:S01]  /*11950*/  UISETP.GT.U32.AND UP0, UPT, UR13, 0x1, UPT ;  /* 0x000000010d00788c */ /* 0x000fe2000bf04070 */
[----:B------:R0:W-:Y:S05]  /*11960*/  @P0 SYNCS.ARRIVE.TRANS64.RED.A1T0 RZ, [R0+URZ], RZ ;  /* 0x000000ff00ff09a7 */ /* 0x0001ea000810043f */
[----:B------:R-:W-:-:S13]  /*11970*/  PLOP3.LUT P0, PT, PT, PT, UP0, 0x80, 0x0 ;  /* 0x000000000000781c */ /* 0x000fda0003f0f008 */
[----:B0-----:R-:W-:Y:S05]  /*11980*/  @P0 BRA `(.L_x_30) ;  /* 0x0000000000040947 */ /* 0x001fea0003800000 */
[----:B------:R-:W-:Y:S01]  /*11990*/  BPT.TRAP 0x1 ;  /* 0x000000040000795c */ /* 0x000fe20000300000 */
.L_x_30:
[----:B------:R-:W-:Y:S02]  /*119a0*/  UISETP.GT.AND UP2, UPT, UR26, 0x1, UPT ;  /* 0x000000011a00788c */ /* 0x000fe4000bf44270 */
[----:B------:R-:W-:Y:S02]  /*119b0*/  UIADD3 UR23, UR23, 0x1, URZ ;  /* 0x0000000117177890 */ /* 0x000fe4000fffe03f */
[----:B------:R-:W-:Y:S02]  /*119c0*/  UIADD3 UR25, UR25, 0x1, URZ ;  /* 0x0000000119197890 */ /* 0x000fe4000fffe03f */
[----:B------:R-:W-:Y:S01]  /*119d0*/  PLOP3.LUT P0, PT, PT, PT, UP2, 0x80, 0x0 ;  /* 0x000000000000781c */ /* 0x000fe20003f0f028 */
[----:B------:R-:W-:Y:S02]  /*119e0*/  UISETP.NE.AND UP0, UPT, UR23, 0x3, UPT ;  /* 0x000000031700788c */ /* 0x000fe4000bf05270 */
[----:B------:R-:W-:Y:S02]  /*119f0*/  UIADD3 UR16, UR26, -0x1, URZ ;  /* 0xffffffff1a107890 */ /* 0x000fe4000fffe03f */
[----:B------:R-:W-:-:S02]  /*11a00*/  USEL UR8, URZ, 0x1, UP0 ;  /* 0x000000013f087887 */ /* 0x000fc40008000000 */
[----:B------:R-:W-:Y:S02]  /*11a10*/  UISETP.NE.AND UP1, UPT, UR25, 0x3, UPT ;  /* 0x000000031900788c */ /* 0x000fe4000bf25270 */
[----:B------:R-:W-:Y:S02]  /*11a20*/  ULOP3.LUT UR24, UR24, UR8, URZ, 0x3c, !UPT ;  /* 0x0000000818187292 */ /* 0x000fe4000f8e3c3f */
[----:B------:R-:W-:Y:S02]  /*11a30*/  USEL UR23, UR23, URZ, UP0 ;  /* 0x0000003f17177287 */ /* 0x000fe40008000000 */
[----:B------:R-:W-:Y:S01]  /*11a40*/  USEL UR25, UR25, URZ, UP1 ;  /* 0x0000003f19197287 */ /* 0x000fe20008800000 */
[----:B------:R-:W-:Y:S01]  /*11a50*/  UMOV UR8, 0x1 ;  /* 0x0000000100087882 */ /* 0x000fe20000000000 */
[----:B------:R-:W-:Y:S01]  /*11a60*/  UMOV UR26, UR16 ;  /* 0x00000010001a7c82 */ /* 0x000fe20008000000 */
[----:B------:R-:W-:Y:S09]  /*11a70*/  @P0 BRA `(.L_x_31) ;  /* 0xffffff74006c0947 */ /* 0x000ff2000383ffff */
.L_x_23:
[----:B------:R-:W-:-:S04]  /*11a80*/  UISETP.NE.AND UP0, UPT, UR6, URZ, UPT ;  /* 0x0000003f0600728c */ /* 0x000fc8000bf05270 */
[----:B------:R-:W-:-:S06]  /*11a90*/  USEL UR6, URZ, 0x1, !UP0 ;  /* 0x000000013f067887 */ /* 0x000fcc000c000000 */
[----:B------:R-:W-:-:S13]  /*11aa0*/  ISETP.NE.AND P0, PT, RZ, UR6, PT ;  /* 0x00000006ff007c0c */ /* 0x000fda000bf05270 */
[----:B------:R-:W-:Y:S05]  /*11ab0*/  @!P0 BRA `(.L_x_32) ;  /* 0x0000003800188947 */ /* 0x000fea0003800000 */
[----:B------:R2:W-:Y:S04]  /*11ac0*/  STL [R1+0x628], R41 ;  /* 0x0006282901007387 */ /* 0x0005e80000100800 */
[----:B--2---:R-:W2:Y:S04]  /*11ad0*/  LDL.LU R41, [R1] ;  /* 0x0000000001297983 */ /* 0x004ea80000300800 */
[----:B------:R3:W-:Y:S04]  /*11ae0*/  STL [R1+0x624], R42 ;  /* 0x0006242a01007387 */ /* 0x0007e80000100800 */
[----:B---3--:R-:W3:Y:S04]  /*11af0*/  LDL.LU R42, [R1+0x4] ;  /* 0x00000400012a7983 */ /* 0x008ee80000300800 */
[----:B------:R4:W-:Y:S04]  /*11b00*/  STL [R1+0x620], R43 ;  /* 0x0006202b01007387 */ /* 0x0009e80000100800 */
[----:B----4-:R-:W4:Y:S04]  /*11b10*/  LDL.LU R43, [R1+0x8] ;  /* 0x00000800012b7983 */ /* 0x010f280000300800 */
[----:B------:R0:W-:Y:S04]  /*11b20*/  STL [R1+0x61c], R44 ;  /* 0x00061c2c01007387 */ /* 0x0001e80000100800 */
[----:B0-----:R-:W4:Y:S04]  /*11b30*/  LDL.LU R44, [R1+0xc] ;  /* 0x00000c00012c7983 */ /* 0x001f280000300800 */
        /* <DEDUP_REMOVED lines=144> */
[----:B------:R-:W4:Y:S04]  /*12440*/  LDL.LU R0, [R1+0x204] ;  /* 0x0002040001007983 */ /* 0x000f280000300800 */
        /* <DEDUP_REMOVED lines=69> */
[----:B0-----:R-:W4:Y:S01]  /*128a0*/  LDL.LU R151, [R1+0x130] ;  /* 0x0001300001977983 */ /* 0x001f220000300800 */
[----:B--2--5:R-:W-:Y:S01]  /*128b0*/  FADD R2, R41, R2 ;  /* 0x0000000229027221 */ /* 0x024fe20000000000 */
[----:B---3--:R-:W-:Y:S01]  /*128c0*/  FADD R3, R42, R3 ;  /* 0x000000032a037221 */ /* 0x008fe20000000000 */
[----:B----4-:R-:W-:Y:S01]  /*128d0*/  FADD R4, R43, R4 ;  /* 0x000000042b047221 */ /* 0x010fe20000000000 */
[----:B------:R-:W2:Y:S01]  /*128e0*/  LDL.LU R41, [R1+0x628] ;  /* 0x0006280001297983 */ /* 0x000ea20000300800 */
[----:B------:R-:W-:Y:S01]  /*128f0*/  FADD R5, R44, R5 ;  /* 0x000000052c057221 */ /* 0x000fe20000000000 */
[----:B------:R-:W-:-:S02]  /*12900*/  FADD R6, R45, R6 ;  /* 0x000000062d067221 */ /* 0x000fc40000000000 */
[----:B------:R-:W3:Y:S01]  /*12910*/  LDL.LU R42, [R1+0x624] ;  /* 0x00062400012a7983 */ /* 0x000ee20000300800 */
[----:B------:R-:W-:-:S03]  /*12920*/  FADD R7, R46, R7 ;  /* 0x000000072e077221 */ /* 0x000fc60000000000 */
[----:B------:R-:W4:Y:S01]  /*12930*/  LDL.LU R43, [R1+0x620] ;  /* 0x00062000012b7983 */ /* 0x000f220000300800 */
[----:B------:R-:W-:-:S03]  /*12940*/  FADD R8, R47, R8 ;  /* 0x000000082f087221 */ /* 0x000fc60000000000 */
[----:B------:R-:W2:Y:S01]  /*12950*/  LDL.LU R44, [R1+0x61c] ;  /* 0x00061c00012c7983 */ /* 0x000ea20000300800 */
[----:B------:R-:W-:-:S03]  /*12960*/  FADD R9, R48, R9 ;  /* 0x0000000930097221 */ /* 0x000fc60000000000 */
        /* <DEDUP_REMOVED lines=133> */
[----:B------:R-:W-:Y:S01]  /*131c0*/  FADD R204, R115, R204 ;  /* 0x000000cc73cc7221 */ /* 0x000fe20000000000 */
[----:B------:R-:W-:Y:S02]  /*131d0*/  FADD R118, R119, R118 ;  /* 0x0000007677767221 */ /* 0x000fe40000000000 */
[----:B------:R-:W2:Y:S01]  /*131e0*/  LDL.LU R112, [R1+0x50c] ;  /* 0x00050c0001707983 */ /* 0x000ea20000300800 */
[----:B------:R-:W-:-:S03]  /*131f0*/  FADD R205, R116, R205 ;  /* 0x000000cd74cd7221 */ /* 0x000fc60000000000 */
[----:B------:R-:W2:Y:S01]  /*13200*/  LDL.LU R113, [R1+0x508] ;  /* 0x0005080001717983 */ /* 0x000ea20000300800 */
[----:B------:R-:W-:-:S03]  /*13210*/  FADD R0, R117, R0 ;  /* 0x0000000075007221 */ /* 0x000fc60000000000 */
[----:B------:R-:W2:Y:S01]  /*13220*/  LDL.LU R114, [R1+0x504] ;  /* 0x0005040001727983 */ /* 0x000ea20000300800 */
[----:B------:R-:W-:-:S03]  /*13230*/  FADD R208, R149, R208 ;  /* 0x000000d095d07221 */ /* 0x000fc60000000000 */
[----:B------:R-:W2:Y:S04]  /*13240*/  LDL.LU R115, [R1+0x500] ;  /* 0x0005000001737983 */ /* 0x000ea80000300800 */
[----:B------:R-:W2:Y:S01]  /*13250*/  LDL.LU R116, [R1+0x4fc] ;  /* 0x0004fc0001747983 */ /* 0x000ea20000300800 */
[----:B------:R-:W-:Y:S01]  /*13260*/  FADD R207, R150, R207 ;  /* 0x000000cf96cf7221 */ /* 0x000fe20000000000 */
[----:B------:R-:W-:Y:S01]  /*13270*/  FADD R206, R151, R206 ;  /* 0x000000ce97ce7221 */ /* 0x000fe20000000000 */
[----:B------:R-:W-:Y:S01]  /*13280*/  FADD R237, R120, R237 ;  /* 0x000000ed78ed7221 */ /* 0x000fe20000000000 */
[----:B------:R-:W3:Y:S01]  /*13290*/  LDL.LU R117, [R1+0x1b8] ;  /* 0x0001b80001757983 */ /* 0x000ee20000300800 */
[----:B------:R-:W-:Y:S01]  /*132a0*/  FADD R236, R121, R236 ;  /* 0x000000ec79ec7221 */ /* 0x000fe20000000000 */
[----:B------:R-:W-:Y:S01]  /*132b0*/  FADD R235, R122, R235 ;  /* 0x000000eb7aeb7221 */ /* 0x000fe20000000000 */
[----:B------:R-:W-:Y:S01]  /*132c0*/  FADD R234, R123, R234 ;  /* 0x000000ea7bea7221 */ /* 0x000fe20000000000 */
[----:B------:R-:W3:Y:S01]  /*132d0*/  LDL.LU R149, [R1+0x208] ;  /* 0x0002080001957983 */ /* 0x000ee20000300800 */
[----:B------:R-:W-:Y:S01]  /*132e0*/  FADD R233, R124, R233 ;  /* 0x000000e97ce97221 */ /* 0x000fe20000000000 */
[----:B------:R-:W-:Y:S01]  /*132f0*/  FADD R232, R125, R232 ;  /* 0x000000e87de87221 */ /* 0x000fe20000000000 */
[----:B------:R-:W-:Y:S01]  /*13300*/  FADD R231, R126, R231 ;  /* 0x000000e77ee77221 */ /* 0x000fe20000000000 */
[----:B------:R0:W-:Y:S01]  /*13310*/  STL [R1+0x200], R118 ;  /* 0x0002007601007387 */ /* 0x0001e20000100800 */
[----:B------:R-:W-:Y:S01]  /*13320*/  FADD R230, R127, R230 ;  /* 0x000000e67fe67221 */ /* 0x000fe20000000000 */
        /* <DEDUP_REMOVED lines=8> */
[----:B0-----:R-:W4:Y:S01]  /*133b0*/  LDL.LU R118, [R1+0x1bc] ;  /* 0x0001bc0001767983 */ /* 0x001f220000300800 */
[----:B------:R-:W-:Y:S01]  /*133c0*/  FADD R215, R142, R215 ;  /* 0x000000d78ed77221 */ /* 0x000fe20000000000 */
[----:B------:R-:W-:Y:S01]  /*133d0*/  FADD R224, R133, R224 ;  /* 0x000000e085e07221 */ /* 0x000fe20000000000 */
[----:B------:R-:W-:Y:S01]  /*133e0*/  FADD R214, R143, R214 ;  /* 0x000000d68fd67221 */ /* 0x000fe20000000000 */
[----:B------:R0:W-:Y:S01]  /*133f0*/  STL [R1+0x204], R0 ;  /* 0x0002040001007387 */ /* 0x0001e20000100800 */
[----:B------:R-:W-:Y:S01]  /*13400*/  FADD R223, R134, R223 ;  /* 0x000000df86df7221 */ /* 0x000fe20000000000 */
[----:B------:R-:W-:Y:S01]  /*13410*/  FADD R213, R144, R213 ;  /* 0x000000d590d57221 */ /* 0x000fe20000000000 */
[----:B------:R-:W-:Y:S01]  /*13420*/  FADD R222, R135, R222 ;  /* 0x000000de87de7221 */ /* 0x000fe20000000000 */
[----:B------:R-:W4:Y:S01]  /*13430*/  LDL.LU R150, [R1+0x20c] ;  /* 0x00020c0001967983 */ /* 0x000f220000300800 */
[----:B------:R-:W-:Y:S01]  /*13440*/  FADD R212, R145, R212 ;  /* 0x000000d491d47221 */ /* 0x000fe20000000000 */
[----:B------:R-:W-:Y:S01]  /*13450*/  FADD R221, R136, R221 ;  /* 0x000000dd88dd7221 */ /* 0x000fe20000000000 */
[----:B------:R-:W-:Y:S01]  /*13460*/  FADD R211, R146, R211 ;  /* 0x000000d392d37221 */ /* 0x000fe20000000000 */
[----:B------:R-:W2:Y:S01]  /*13470*/  LDL.LU R119, [R1+0x1c0] ;  /* 0x0001c00001777983 */ /* 0x000ea20000300800 */
[----:B------:R-:W-:Y:S01]  /*13480*/  FADD R220, R137, R220 ;  /* 0x000000dc89dc7221 */ /* 0x000fe20000000000 */
[----:B------:R-:W-:Y:S01]  /*13490*/  FADD R210, R147, R210 ;  /* 0x000000d293d27221 */ /* 0x000fe20000000000 */
[----:B------:R-:W-:Y:S01]  /*134a0*/  FADD R219, R138, R219 ;  /* 0x000000db8adb7221 */ /* 0x000fe20000000000 */
[----:B------:R-:W2:Y:S01]  /*134b0*/  LDL.LU R151, [R1+0x210] ;  /* 0x0002100001977983 */ /* 0x000ea20000300800 */
[----:B------:R-:W-:-:S03]  /*134c0*/  FADD R209, R148, R209 ;  /* 0x000000d194d17221 */ /* 0x000fc60000000000 */
[----:B------:R-:W2:Y:S04]  /*134d0*/  LDL.LU R120, [R1+0x1c4] ;  /* 0x0001c40001787983 */ /* 0x000ea80000300800 */
[----:B0-----:R-:W2:Y:S04]  /*134e0*/  LDL.LU R0, [R1+0x214] ;  /* 0x0002140001007983 */ /* 0x001ea80000300800 */
        /* <DEDUP_REMOVED lines=28> */
[----:B---3--:R-:W-:-:S03]  /*136b0*/  FADD R149, R117, R149 ;  /* 0x0000009575957221 */ /* 0x008fc60000000000 */
[----:B------:R-:W3:Y:S04]  /*136c0*/  LDL.LU R117, [R1+0x4f8] ;  /* 0x0004f80001757983 */ /* 0x000ee80000300800 */
[----:B------:R0:W-:Y:S04]  /*136d0*/  STL [R1+0x208], R149 ;  /* 0x0002089501007387 */ /* 0x0001e80000100800 */
[----:B0-----:R-:W3:Y:S01]  /*136e0*/  LDL.LU R149, [R1+0x250] ;  /* 0x0002500001957983 */ /* 0x001ee20000300800 */
[----:B----4-:R-:W-:-:S03]  /*136f0*/  FADD R150, R118, R150 ;  /* 0x0000009676967221 */ /* 0x010fc60000000000 */
[----:B------:R-:W4:Y:S04]  /*13700*/  LDL.LU R118, [R1+0x4f4] ;  /* 0x0004f40001767983 */ /* 0x000f280000300800 */
[----:B------:R0:W-:Y:S01]  /*13710*/  STL [R1+0x20c], R150 ;  /* 0x00020c9601007387 */ /* 0x0001e20000100800 */
[----:B--2---:R-:W-:-:S03]  /*13720*/  FADD R151, R119, R151 ;  /* 0x0000009777977221 */ /* 0x004fc60000000000 */
[----:B0-----:R-:W2:Y:S04]  /*13730*/  LDL.LU R150, [R1+0x254] ;  /* 0x0002540001967983 */ /* 0x001ea80000300800 */
[----:B------:R-:W4:Y:S04]  /*13740*/  LDL.LU R119, [R1+0x4f0] ;  /* 0x0004f00001777983 */ /* 0x000f280000300800 */
[----:B------:R0:W-:Y:S04]  /*13750*/  STL [R1+0x210], R151 ;  /* 0x0002109701007387 */ /* 0x0001e80000100800 */
[----:B0-----:R-:W4:Y:S01]  /*13760*/  LDL.LU R151, [R1+0x258] ;  /* 0x0002580001977983 */ /* 0x001f220000300800 */
[----:B------:R-:W-:Y:S01]  /*13770*/  FADD R0, R120, R0 ;  /* 0x0000000078007221 */ /* 0x000fe20000000000 */
[----:B------:R-:W-:-:S02]  /*13780*/  FADD R122, R121, R122 ;  /* 0x0000007a797a7221 */ /* 0x000fc40000000000 */
[----:B------:R-:W4:Y:S01]  /*13790*/  LDL.LU R120, [R1+0x4ec] ;  /* 0x0004ec0001787983 */ /* 0x000f220000300800 */
[----:B------:R-:W-:-:S03]  /*137a0*/  FADD R124, R123, R124 ;  /* 0x0000007c7b7c7221 */ /* 0x000fc60000000000 */
[----:B------:R0:W-:Y:S01]  /*137b0*/  STL [R1+0x214], R0 ;  /* 0x0002140001007387 */ /* 0x0001e20000100800 */
[----:B------:R-:W-:-:S03]  /*137c0*/  FADD R126, R125, R126 ;  /* 0x0000007e7d7e7221 */ /* 0x000fc60000000000 */
[----:B0-----:R-:W4:Y:S04]  /*137d0*/  LDL.LU R0, [R1+0x25c] ;  /* 0x00025c0001007983 */ /* 0x001f280000300800 */
[----:B------:R-:W4:Y:S04]  /*137e0*/  LDL.LU R121, [R1+0x4e8] ;  /* 0x0004e80001797983 */ /* 0x000f280000300800 */
[----:B------:R0:W-:Y:S01]  /*137f0*/  STL [R1+0x218], R122 ;  /* 0x0002187a01007387 */ /* 0x0001e20000100800 */
[----:B------:R-:W-:Y:S01]  /*13800*/  FADD R128, R127, R128 ;  /* 0x000000807f807221 */ /* 0x000fe20000000000 */
[----:B------:R-:W-:-:S02]  /*13810*/  FADD R139, R129, R139 ;  /* 0x0000008b818b7221 */ /* 0x000fc40000000000 */
[----:B0-----:R-:W4:Y:S04]  /*13820*/  LDL.LU R122, [R1+0x4e4] ;  /* 0x0004e400017a7983 */ /* 0x001f280000300800 */
[----:B------:R-:W4:Y:S04]  /*13830*/  LDL.LU R123, [R1+0x4e0] ;  /* 0x0004e000017b7983 */ /* 0x000f280000300800 */
[----:B------:R0:W-:Y:S01]  /*13840*/  STL [R1+0x21c], R124 ;  /* 0x00021c7c01007387 */ /* 0x0001e20000100800 */
[----:B------:R-:W-:-:S03]  /*13850*/  FADD R140, R130, R140 ;  /* 0x0000008c828c7221 */ /* 0x000fc60000000000 */
        /* <DEDUP_REMOVED lines=34> */
[----:B------:R0:W-:Y:S04]  /*13a80*/  STL [R1+0x240], R145 ;  /* 0x0002409101007387 */ /* 0x0001e80000100800 */
[----:B0-----:R-:W4:Y:S04]  /*13a90*/  LDL.LU R145, [R1+0x278] ;  /* 0x0002780001917983 */ /* 0x001f280000300800 */
[----:B------:R-:W4:Y:S04]  /*13aa0*/  LDL.LU R136, [R1+0x4ac] ;  /* 0x0004ac0001887983 */ /* 0x000f280000300800 */
[----:B------:R0:W-:Y:S04]  /*13ab0*/  STL [R1+0x244], R146 ;  /* 0x0002449201007387 */ /* 0x0001e80000100800 */
[----:B0-----:R-:W4:Y:S04]  /*13ac0*/  LDL.LU R146, [R1+0x27c] ;  /* 0x00027c0001927983 */ /* 0x001f280000300800 */
[----:B------:R-:W4:Y:S04]  /*13ad0*/  LDL.LU R137, [R1+0x4a8] ;  /* 0x0004a80001897983 */ /* 0x000f280000300800 */
[----:B------:R0:W-:Y:S04]  /*13ae0*/  STL [R1+0x248], R147 ;  /* 0x0002489301007387 */ /* 0x0001e80000100800 */
[----:B0-----:R-:W4:Y:S04]  /*13af0*/  LDL.LU R147, [R1+0x280] ;  /* 0x0002800001937983 */ /* 0x001f280000300800 */
[----:B------:R-:W4:Y:S01]  /*13b00*/  LDL.LU R138, [R1+0x4a4] ;  /* 0x0004a400018a7983 */ /* 0x000f220000300800 */
[----:B---3--:R-:W-:-:S03]  /*13b10*/  FADD R149, R24, R149 ;  /* 0x0000009518957221 */ /* 0x008fc60000000000 */
[----:B------:R0:W-:Y:S04]  /*13b20*/  STL [R1+0x24c], R148 ;  /* 0x00024c9401007387 */ /* 0x0001e80000100800 */
[----:B0-----:R-:W3:Y:S04]  /*13b30*/  LDL.LU R148, [R1+0x284] ;  /* 0x0002840001947983 */ /* 0x001ee80000300800 */
[----:B------:R0:W-:Y:S01]  /*13b40*/  STL [R1+0x250], R149 ;  /* 0x0002509501007387 */ /* 0x0001e20000100800 */
[----:B--2---:R-:W-:-:S03]  /*13b50*/  FADD R150, R25, R150 ;  /* 0x0000009619967221 */ /* 0x004fc60000000000 */
[----:B0-----:R-:W2:Y:S04]  /*13b60*/  LDL.LU R149, [R1+0x288] ;  /* 0x0002880001957983 */ /* 0x001ea80000300800 */
[----:B------:R0:W-:Y:S04]  /*13b70*/  STL [R1+0x254], R150 ;  /* 0x0002549601007387 */ /* 0x0001e80000100800 */
[----:B0-----:R-:W2:Y:S01]  /*13b80*/  LDL.LU R150, [R1+0x28c] ;  /* 0x00028c0001967983 */ /* 0x001ea20000300800 */
[----:B----4-:R-:W-:-:S05]  /*13b90*/  FADD R151, R26, R151 ;  /* 0x000000971a977221 */ /* 0x010fca0000000000 */
[----:B------:R0:W-:Y:S04]  /*13ba0*/  STL [R1+0x258], R151 ;  /* 0x0002589701007387 */ /* 0x0001e80000100800 */
[----:B0-----:R-:W4:Y:S01]  /*13bb0*/  LDL.LU R151, [R1+0x290] ;  /* 0x0002900001977983 */ /* 0x001f220000300800 */
[----:B------:R-:W-:-:S03]  /*13bc0*/  FADD R0, R27, R0 ;  /* 0x000000001b007221 */ /* 0x000fc60000000000 */
[----:B------:R-:W4:Y:S04]  /*13bd0*/  LDL.LU R27, [R1+0x2c8] ;  /* 0x0002c800011b7983 */ /* 0x000f280000300800 */
[----:B------:R-:W4:Y:S04]  /*13be0*/  LDL.LU R26, [R1+0x2cc] ;  /* 0x0002cc00011a7983 */ /* 0x000f280000300800 */
[----:B------:R-:W4:Y:S04]  /*13bf0*/  LDL.LU R25, [R1+0x2d0] ;  /* 0x0002d00001197983 */ /* 0x000f280000300800 */
[----:B------:R0:W-:Y:S04]  /*13c00*/  STL [R1+0x25c], R0 ;  /* 0x00025c0001007387 */ /* 0x0001e80000100800 */
[----:B------:R-:W4:Y:S04]  /*13c10*/  LDL.LU R24, [R1+0x2d4] ;  /* 0x0002d40001187983 */ /* 0x000f280000300800 */
[----:B0-----:R-:W4:Y:S01]  /*13c20*/  LDL.LU R0, [R1+0x2d8] ;  /* 0x0002d80001007983 */ /* 0x001f220000300800 */
[----:B------:R-:W-:-:S05]  /*13c30*/  FADD R139, R28, R139 ;  /* 0x0000008b1c8b7221 */ /* 0x000fca0000000000 */
[----:B------:R0:W-:Y:S04]  /*13c40*/  STL [R1+0x260], R139 ;  /* 0x0002608b01007387 */ /* 0x0001e80000100800 */
[----:B0-----:R-:W4:Y:S01]  /*13c50*/  LDL.LU R139, [R1+0x4a0] ;  /* 0x0004a000018b7983 */ /* 0x001f220000300800 */
[----:B------:R-:W-:-:S03]  /*13c60*/  FADD R140, R29, R140 ;  /* 0x0000008c1d8c7221 */ /* 0x000fc60000000000 */
[----:B------:R-:W4:Y:S04]  /*13c70*/  LDL.LU R28, [R1+0x2c4] ;  /* 0x0002c400011c7983 */ /* 0x000f280000300800 */
        /* <DEDUP_REMOVED lines=30> */
[----:B---3--:R-:W-:-:S03]  /*13e60*/  FADD R148, R37, R148 ;  /* 0x0000009425947221 */ /* 0x008fc60000000000 */
[----:B------:R-:W3:Y:S04]  /*13e70*/  LDL.LU R36, [R1+0x2a4] ;  /* 0x0002a40001247983 */ /* 0x000ee80000300800 */
[----:B------:R0:W-:Y:S01]  /*13e80*/  STL [R1+0x284], R148 ;  /* 0x0002849401007387 */ /* 0x0001e20000100800 */
[----:B--2---:R-:W-:-:S03]  /*13e90*/  FADD R149, R38, R149 ;  /* 0x0000009526957221 */ /* 0x004fc60000000000 */
[----:B0-----:R-:W2:Y:S04]  /*13ea0*/  LDL.LU R148, [R1+0x47c] ;  /* 0x00047c0001947983 */ /* 0x001ea80000300800 */
[----:B------:R-:W2:Y:S04]  /*13eb0*/  LDL.LU R37, [R1+0x2a0] ;  /* 0x0002a00001257983 */ /* 0x000ea80000300800 */
[----:B------:R0:W-:Y:S01]  /*13ec0*/  STL [R1+0x288], R149 ;  /* 0x0002889501007387 */ /* 0x0001e20000100800 */
[----:B------:R-:W-:-:S03]  /*13ed0*/  FADD R150, R39, R150 ;  /* 0x0000009627967221 */ /* 0x000fc60000000000 */
[----:B0-----:R-:W2:Y:S04]  /*13ee0*/  LDL.LU R149, [R1+0x478] ;  /* 0x0004780001957983 */ /* 0x001ea80000300800 */
[----:B------:R-:W2:Y:S04]  /*13ef0*/  LDL.LU R38, [R1+0x29c] ;  /* 0x00029c0001267983 */ /* 0x000ea80000300800 */
[----:B------:R0:W-:Y:S01]  /*13f00*/  STL [R1+0x28c], R150 ;  /* 0x00028c9601007387 */ /* 0x0001e20000100800 */
[----:B----4-:R-:W-:-:S03]  /*13f10*/  FADD R151, R40, R151 ;  /* 0x0000009728977221 */ /* 0x010fc60000000000 */
[----:B0-----:R-:W4:Y:S04]  /*13f20*/  LDL.LU R150, [R1+0x474] ;  /* 0x0004740001967983 */ /* 0x001f280000300800 */
[----:B------:R-:W4:Y:S04]  /*13f30*/  LDL.LU R39, [R1+0x298] ;  /* 0x0002980001277983 */ /* 0x000f280000300800 */
[----:B------:R0:W-:Y:S04]  /*13f40*/  STL [R1+0x290], R151 ;  /* 0x0002909701007387 */ /* 0x0001e80000100800 */
[----:B0-----:R-:W4:Y:S04]  /*13f50*/  LDL.LU R151, [R1+0x470] ;  /* 0x0004700001977983 */ /* 0x001f280000300800 */
[----:B------:R-:W4:Y:S01]  /*13f60*/  LDL.LU R40, [R1+0x294] ;  /* 0x0002940001287983 */ /* 0x000f220000300800 */
        /* <DEDUP_REMOVED lines=13> */
[----:B---3--:R-:W-:Y:S01]  /*14040*/  FADD R36, R45, R36 ;  /* 0x000000242d247221 */ /* 0x008fe20000000000 */
[----:B--2---:R-:W-:Y:S01]  /*14050*/  FADD R37, R44, R37 ;  /* 0x000000252c257221 */ /* 0x004fe20000000000 */
[----:B------:R-:W-:Y:S01]  /*14060*/  FADD R38, R43, R38 ;  /* 0x000000262b267221 */ /* 0x000fe20000000000 */
[----:B----4-:R-:W-:Y:S01]  /*14070*/  FADD R39, R42, R39 ;  /* 0x000000272a277221 */ /* 0x010fe20000000000 */
[----:B------:R-:W-:-:S05]  /*14080*/  FADD R40, R41, R40 ;  /* 0x0000002829287221 */ /* 0x000fca0000000000 */
[----:B------:R0:W-:Y:S04]  /*14090*/  STL [R1+0x294], R40 ;  /* 0x0002942801007387 */ /* 0x0001e80000100800 */
        /* <DEDUP_REMOVED lines=14> */
[----:B------:R-:W4:Y:S04]  /*14180*/  LDL.LU R53, [R1+0x2dc] ;  /* 0x0002dc0001357983 */ /* 0x000f280000300800 */
[----:B------:R1:W-:Y:S04]  /*14190*/  STL [R1+0x2d0], R25 ;  /* 0x0002d01901007387 */ /* 0x0003e80000100800 */
[----:B------:R-:W4:Y:S04]  /*141a0*/  LDL.LU R52, [R1+0x2e0] ;  /* 0x0002e00001347983 */ /* 0x000f280000300800 */
[----:B------:R1:W-:Y:S04]  /*141b0*/  STL [R1+0x2d4], R24 ;  /* 0x0002d41801007387 */ /* 0x0003e80000100800 */
        /* <DEDUP_REMOVED lines=13> */
[----:B--2---:R-:W2:Y:S04]  /*14290*/  LDL.LU R39, [R1+0x314] ;  /* 0x0003140001277983 */ /* 0x004ea80000300800 */
[----:B---3--:R-:W3:Y:S04]  /*142a0*/  LDL.LU R38, [R1+0x318] ;  /* 0x0003180001267983 */ /* 0x008ee80000300800 */
[----:B----4-:R-:W4:Y:S04]  /*142b0*/  LDL.LU R37, [R1+0x31c] ;  /* 0x00031c0001257983 */ /* 0x010f280000300800 */
[----:B-1----:R-:W4:Y:S04]  /*142c0*/  LDL.LU R36, [R1+0x320] ;  /* 0x0003200001247983 */ /* 0x002f280000300800 */
        /* <DEDUP_REMOVED lines=12> */
[----:B------:R-:W4:Y:S01]  /*14390*/  LDL.LU R0, [R1+0x354] ;  /* 0x0003540001007983 */ /* 0x000f220000300800 */
[----:B------:R-:W-:Y:S01]  /*143a0*/  FADD R53, R59, R53 ;  /* 0x000000353b357221 */ /* 0x000fe20000000000 */
        /* <DEDUP_REMOVED lines=74> */
[----:B--2---:R-:W2:Y:S04]  /*14850*/  LDL.LU R40, [R1+0x38c] ;  /* 0x00038c0001287983 */ /* 0x004ea80000300800 */
        /* <DEDUP_REMOVED lines=167> */
[----:B------:R-:W-:Y:S01]  /*152d0*/  FADD R24, R150, R24 ;  /* 0x0000001896187221 */ /* 0x000fe20000000000 */
[----:B------:R-:W-:-:S05]  /*152e0*/  FADD R0, R0, R151 ;  /* 0x0000009700007221 */ /* 0x000fca0000000000 */
[----:B------:R0:W-:Y:S04]  /*152f0*/  STL [R1+0x44c], R0 ;  /* 0x00044c0001007387 */ /* 0x0001e80000100800 */
[----:B------:R0:W-:Y:S04]  /*15300*/  STL [R1+0x444], R25 ;  /* 0x0004441901007387 */ /* 0x0001e80000100800 */
[----:B------:R0:W-:Y:S02]  /*15310*/  STL [R1+0x448], R24 ;  /* 0x0004481801007387 */ /* 0x0001e40000100800 */
.L_x_32:
[----:B0-----:R-:W0:Y:S02]  /*15320*/  LDC R0, c[0x0][0x28c] ;  /* 0x0000a300ff007b82 */ /* 0x001e240000000800 */
[----:B0-----:R-:W-:-:S13]  /*15330*/  ISETP.GE.AND P0, PT, R0, 0x1, PT ;  /* 0x000000010000780c */ /* 0x001fda0003f06270 */
[----:B------:R-:W-:Y:S05]  /*15340*/  @!P0 BRA `(.L_x_33) ;  /* 0x0000000000648947 */ /* 0x000fea0003800000 */
[----:B------:R-:W-:-:S06]  /*15350*/  UISETP.NE.AND UP0, UPT, UR22, 0x3, UPT ;  /* 0x000000031600788c */ /* 0x000fcc000bf05270 */
[----:B------:R-:W-:-:S13]  /*15360*/  PLOP3.LUT P0, PT, PT, PT, UP0, 0x80, 0x0 ;  /* 0x000000000000781c */ /* 0x000fda0003f0f008 */
[----:B------:R-:W-:Y:S05]  /*15370*/  @!P0 BRA `(.L_x_34) ;  /* 0x0000000000048947 */ /* 0x000fea0003800000 */
[----:B------:R-:W-:Y:S01]  /*15380*/  BPT.TRAP 0x1 ;  /* 0x000000040000795c */ /* 0x000fe20000300000 */
.L_x_34:
[----:B------:R-:W2:Y:S01]  /*15390*/  LDL R0, [R1+0x450] ;  /* 0x0004500001007983 */ /* 0x000ea20000100800 */
[----:B------:R-:W-:Y:S01]  /*153a0*/  BSSY B0, `(.L_x_35) ;  /* 0x000000f000007945 */ /* 0x000fe20003800000 */
[----:B--2---:R-:W-:-:S13]  /*153b0*/  ISETP.NE.AND P0, PT, R0, RZ, PT ;  /* 0x000000ff0000720c */ /* 0x004fda0003f05270 */
[----:B------:R-:W-:Y:S05]  /*153c0*/  @!P0 BRA `(.L_x_36) ;  /* 0x0000000000308947 */ /* 0x000fea0003800000 */
[----:B------:R-:W2:Y:S01]  /*153d0*/  LDL R24, [R1+0x454] ;  /* 0x0004540001187983 */ /* 0x000ea20000100800 */
[----:B------:R-:W-:-:S04]  /*153e0*/  UISETP.LT.AND UP0, UPT, UR10, 0x1, UPT ;  /* 0x000000010a00788c */ /* 0x000fc8000bf01270 */
[----:B------:R-:W-:-:S04]  /*153f0*/  USEL UR8, UR10, 0x1, UP0 ;  /* 0x000000010a087887 */ /* 0x000fc80008000000 */
[----:B------:R-:W-:-:S04]  /*15400*/  UIADD3 UR8, UR5, UR10, -UR8 ;  /* 0x0000000a05087290 */ /* 0x000fc8000fffe808 */
[----:B------:R-:W-:-:S04]  /*15410*/  UIMAD.WIDE.U32 UR6, UR8, -0x55555555, URZ ;  /* 0xaaaaaaab080678a5 */ /* 0x000fc8000f8e003f */
[----:B------:R-:W-:-:S04]  /*15420*/  USHF.R.U32.HI UR6, URZ, 0x1, UR7 ;  /* 0x000000013f067899 */ /* 0x000fc80008011607 */
[----:B------:R-:W-:-:S04]  /*15430*/  UIMAD UR8, UR6, -0x3, UR8 ;  /* 0xfffffffd060878a4 */ /* 0x000fc8000f8e0208 */
[----:B------:R-:W-:-:S04]  /*15440*/  ULEA UR8, UR8, UR12, 0x3 ;  /* 0x0000000c08087291 */ /* 0x000fc8000f8e183f */
[----:B------:R-:W-:-:S06]  /*15450*/  UIADD3 UR8, UR8, 0x18, URZ ;  /* 0x0000001808087890 */ /* 0x000fcc000fffe03f */
[----:B------:R-:W-:-:S05]  /*15460*/  IMAD.U32 R0, RZ, RZ, UR8 ;  /* 0x00000008ff007e24 */ /* 0x000fca000f8e00ff */
[----:B--2---:R-:W-:-:S04]  /*15470*/  PRMT R0, R24, 0x654, R0 ;  /* 0x0000065418007816 */ /* 0x004fc80000000000 */
[----:B------:R0:W-:Y:S03]  /*15480*/  SYNCS.ARRIVE.TRANS64.RED.A1T0 RZ, [R0+URZ], RZ ;  /* 0x000000ff00ff79a7 */ /* 0x0001e6000810043f */
.L_x_36:
[----:B------:R-:W-:Y:S05]  /*15490*/  BSYNC B0 ;  /* 0x0000000000007941 */ /* 0x000fea0003800000 */
.L_x_35:
[----:B------:R-:W-:-:S06]  /*154a0*/  UISETP.GT.U32.AND UP0, UPT, UR13, 0x1, UPT ;  /* 0x000000010d00788c */ /* 0x000fcc000bf04070 */
[----:B------:R-:W-:-:S13]  /*154b0*/  PLOP3.LUT P0, PT, PT, PT, UP0, 0x80, 0x0 ;  /* 0x000000000000781c */ /* 0x000fda0003f0f008 */
[----:B------:R-:W-:Y:S05]  /*154c0*/  @P0 BRA `(.L_x_33) ;  /* 0x0000000000040947 */ /* 0x000fea0003800000 */
[----:B------:R-:W-:Y:S01]  /*154d0*/  BPT.TRAP 0x1 ;  /* 0x000000040000795c */ /* 0x000fe20000300000 */
.L_x_33:
[----:B------:R-:W2:Y:S01]  /*154e0*/  LDL.LU R28, [R1+0x464] ;  /* 0x00046400011c7983 */ /* 0x000ea20000300800 */
[----:B------:R-:W3:Y:S01]  /*154f0*/  LDC R25, c[0x0][0x288] ;  /* 0x0000a200ff197b82 */ /* 0x000ee20000000800 */
[----:B------:R-:W4:Y:S01]  /*15500*/  S2R R27, SR_TID.X ;  /* 0x00000000001b7919 */ /* 0x000f220000002100 */
[----:B------:R-:W-:Y:S01]  /*15510*/  UIADD3 UR8, UR10, UR5, URZ ;  /* 0x000000050a087290 */ /* 0x000fe2000fffe03f */
[----:B------:R-:W-:Y:S01]  /*15520*/  ULDC UR6, c[0x0][0x284] ;  /* 0x0000a10000067ab9 */ /* 0x000fe20000000800 */
[----:B------:R-:W0:Y:S01]  /*15530*/  LDL.LU R26, [R1+0x460] ;  /* 0x00046000011a7983 */ /* 0x000e220000300800 */
[----:B------:R-:W-:Y:S01]  /*15540*/  USHF.R.S32.HI UR11, URZ, 0x1f, UR9 ;  /* 0x0000001f3f0b7899 */ /* 0x000fe20008011409 */
[----:B------:R-:W-:Y:S01]  /*15550*/  IMAD.MOV.U32 R41, RZ, RZ, -0x1 ;  /* 0xffffffffff297424 */ /* 0x000fe200078e00ff */
[----:B------:R-:W-:Y:S01]  /*15560*/  UISETP.GT.U32.AND UP0, UPT, UR8, 0x2, UPT ;  /* 0x000000020800788c */ /* 0x000fe2000bf04070 */
[----:B------:R-:W-:Y:S01]  /*15570*/  ULDC.64 UR16, c[0x0][0x5d0] ;  /* 0x0001740000107ab9 */ /* 0x000fe20000000a00 */
[----:B------:R-:W-:-:S02]  /*15580*/  UISETP.GE.U32.AND UP1, UPT, UR10, 0x3, UPT ;  /* 0x000000030a00788c */ /* 0x000fc4000bf26070 */
[----:B------:R-:W-:Y:S02]  /*15590*/  UIMAD UR5, UR11, UR16, URZ ;  /* 0x000000100b0572a4 */ /* 0x000fe4000f8e023f */
[----:B------:R-:W-:Y:S01]  /*155a0*/  UISETP.LT.U32.AND UP0, UPT, UR10, 0x3, UP0 ;  /* 0x000000030a00788c */ /* 0x000fe20008701070 */
[C---:B----4-:R-:W-:Y:S01]  /*155b0*/  LOP3.LUT R24, R27.reuse, 0x3, RZ, 0xc0, !PT ;  /* 0x000000031b187812 */ /* 0x050fe200078ec0ff */
[----:B------:R-:W-:Y:S01]  /*155c0*/  IMAD.SHL.U32 R32, R27, 0x2, RZ ;  /* 0x000000021b207824 */ /* 0x000fe200078e00ff */
[----:B------:R-:W-:-:S03]  /*155d0*/  SHF.R.U32.HI R34, RZ, 0x7, R27 ;  /* 0x00000007ff227819 */ /* 0x000fc6000001161b */
[----:B---3--:R-:W-:Y:S01]  /*155e0*/  IMAD R24, R24, -0x2, R25 ;  /* 0xfffffffe18187824 */ /* 0x008fe200078e0219 */
[----:B------:R-:W-:Y:S02]  /*155f0*/  LOP3.LUT R34, R34, 0x1, RZ, 0xc0, !PT ;  /* 0x0000000122227812 */ /* 0x000fe400078ec0ff */
[----:B------:R-:W-:-:S03]  /*15600*/  LOP3.LUT R32, R32, 0x6, RZ, 0xc0, !PT ;  /* 0x0000000620207812 */ /* 0x000fc600078ec0ff */
[----:B------:R-:W-:Y:S02]  /*15610*/  IMAD.SHL.U32 R35, R34, 0x40, RZ ;  /* 0x0000004022237824 */ /* 0x000fe400078e00ff */
[----:B--2---:R-:W-:-:S04]  /*15620*/  IMAD.WIDE R36, R28, 0x100, RZ ;  /* 0x000001001c247825 */ /* 0x004fc800078e02ff */
[----:B0-----:R-:W-:Y:S01]  /*15630*/  IMAD.SHL.U32 R0, R26, 0x100, RZ ;  /* 0x000001001a007824 */ /* 0x001fe200078e00ff */
[----:B------:R-:W-:Y:S01]  /*15640*/  PRMT R32, R32, 0x6540, R26 ;  /* 0x0000654020207816 */ /* 0x000fe2000000001a */
[----:B------:R-:W-:-:S03]  /*15650*/  IMAD.U32 R26, RZ, RZ, UR16 ;  /* 0x00000010ff1a7e24 */ /* 0x000fc6000f8e00ff */
[----:B------:R-:W-:Y:S01]  /*15660*/  ISETP.GE.AND P0, PT, R0, R25, PT ;  /* 0x000000190000720c */ /* 0x000fe20003f06270 */
[----:B------:R-:W-:Y:S01]  /*15670*/  IMAD.IADD R0, R24, 0x1, -R0 ;  /* 0x0000000118007824 */ /* 0x000fe200078e0a00 */
[----:B------:R-:W-:Y:S02]  /*15680*/  SHF.R.U32.HI R24, RZ, 0x2, R27 ;  /* 0x00000002ff187819 */ /* 0x000fe4000001161b */
[----:B------:R-:W-:Y:S02]  /*15690*/  LOP3.LUT R25, R27, 0x60, RZ, 0xc0, !PT ;  /* 0x000000601b197812 */ /* 0x000fe400078ec0ff */
[----:B------:R-:W-:Y:S02]  /*156a0*/  LOP3.LUT R24, R24, 0x7, RZ, 0xc0, !PT ;  /* 0x0000000718187812 */ /* 0x000fe400078ec0ff */
[----:B------:R-:W-:Y:S02]  /*156b0*/  SHF.R.U32.HI R25, RZ, 0x1, R25 ;  /* 0x00000001ff197819 */ /* 0x000fe40000011619 */
[----:B------:R-:W-:-:S02]  /*156c0*/  LOP3.LUT R35, R35, 0x40, R24, 0xe2, !PT ;  /* 0x0000004023237812 */ /* 0x000fc400078ee218 */
[----:B------:R-:W-:Y:S02]  /*156d0*/  IADD3 R24, RZ, -R25, -R24 ;  /* 0x80000019ff187210 */ /* 0x000fe40007ffe818 */
[----:B------:R-:W-:Y:S02]  /*156e0*/  SHF.R.S32.HI R33, RZ, 0x1f, R32 ;  /* 0x0000001fff217819 */ /* 0x000fe40000011420 */
[----:B------:R-:W-:Y:S01]  /*156f0*/  LOP3.LUT R35, R36, R35, R25, 0xfe, !PT ;  /* 0x0000002324237212 */ /* 0x000fe200078efe19 */
[----:B------:R-:W-:Y:S02]  /*15700*/  IMAD R34, R34, -0x40, R24 ;  /* 0xffffffc022227824 */ /* 0x000fe400078e0218 */
[----:B------:R-:W-:Y:S02]  /*15710*/  IMAD.SHL.U32 R24, R28, 0x100, RZ ;  /* 0x000001001c187824 */ /* 0x000fe400078e00ff */
[----:B------:R-:W-:-:S03]  /*15720*/  IMAD.WIDE.U32 R26, R26, UR9, R32 ;  /* 0x000000091a1a7c25 */ /* 0x000fc6000f8e0020 */
[C---:B------:R-:W-:Y:S02]  /*15730*/  IADD3 R34, -R24.reuse, UR6, R34 ;  /* 0x0000000618227c10 */ /* 0x040fe4000fffe122 */
[----:B------:R-:W-:Y:S01]  /*15740*/  ISETP.GE.OR P0, PT, R24, UR6, P0 ;  /* 0x0000000618007c0c */ /* 0x000fe20008706670 */
[----:B------:R-:W-:-:S04]  /*15750*/  UIMAD.WIDE.U32 UR6, UR8, -0x55555555, URZ ;  /* 0xaaaaaaab080678a5 */ /* 0x000fc8000f8e003f */
[----:B------:R-:W-:Y:S02]  /*15760*/  USHF.R.U32.HI UR6, URZ, 0x1, UR7 ;  /* 0x000000013f067899 */ /* 0x000fe40008011607 */
[----:B------:R-:W-:Y:S02]  /*15770*/  UIMAD UR7, UR9, UR17, UR5 ;  /* 0x00000011090772a4 */ /* 0x000fe4000f8e0205 */
[----:B------:R-:W-:-:S04]  /*15780*/  USEL UR5, URZ, 0x1, !UP0 ;  /* 0x000000013f057887 */ /* 0x000fc8000c000000 */
[----:B------:R-:W-:Y:S01]  /*15790*/  ULOP3.LUT UR4, UR4, UR5, URZ, 0x3c, !UPT ;  /* 0x0000000504047292 */ /* 0x000fe2000f8e3c3f */
[----:B------:R-:W-:Y:S01]  /*157a0*/  VIADD R27, R27, UR7 ;  /* 0x000000071b1b7c36 */ /* 0x000fe20008000000 */
[----:B------:R-:W-:Y:S02]  /*157b0*/  UIMAD UR5, UR6, -0x3, UR8 ;  /* 0xfffffffd060578a4 */ /* 0x000fe4000f8e0208 */
[----:B------:R-:W-:Y:S01]  /*157c0*/  @UP1 ULOP3.LUT UR4, UR4, 0x1, UR6, 0x78, !UPT ;  /* 0x0000000104041892 */ /* 0x000fe2000f8e7806 */
[----:B------:R-:W-:Y:S11]  /*157d0*/  @P0 BRA `(.L_x_37) ;  /* 0x0000012400ac0947 */ /* 0x000ff60003800000 */
[----:B------:R-:W0:Y:S01]  /*157e0*/  LDC.64 R28, c[0x0][0x5c8] ;  /* 0x00017200ff1c7b82 */ /* 0x000e220000000a00 */
[----:B------:R-:W-:Y:S01]  /*157f0*/  ULDC.64 UR6, c[0x0][0x5c0] ;  /* 0x0001700000067ab9 */ /* 0x000fe20000000a00 */
[----:B------:R-:W-:Y:S01]  /*15800*/  BSSY B0, `(.L_x_37) ;  /* 0x0001268000007945 */ /* 0x000fe20003800000 */
[-C--:B0-----:R-:W-:Y:S01]  /*15810*/  IMAD R24, R37, R28.reuse, RZ ;  /* 0x0000001c25187224 */ /* 0x081fe200078e02ff */
[----:B------:R-:W-:Y:S01]  /*15820*/  SHF.L.U64.HI R38, R28, 0x3, R29 ;  /* 0x000000031c267819 */ /* 0x000fe2000001021d */
[----:B------:R-:W-:-:S04]  /*15830*/  IMAD.WIDE.U32 R26, R35, R28, R26 ;  /* 0x0000001c231a7225 */ /* 0x000fc800078e001a */
[----:B------:R-:W-:Y:S01]  /*15840*/  IMAD R24, R35, R29, R24 ;  /* 0x0000001d23187224 */ /* 0x000fe200078e0218 */
[C---:B------:R-:W-:Y:S01]  /*15850*/  LEA R30, P2, R28.reuse, R26, 0x7 ;  /* 0x0000001a1c1e7211 */ /* 0x040fe200078438ff */
[----:B------:R-:W-:Y:S02]  /*15860*/  IMAD.SHL.U32 R25, R28, 0x8, RZ ;  /* 0x000000081c197824 */ /* 0x000fe400078e00ff */
[----:B------:R-:W-:Y:S01]  /*15870*/  IMAD.IADD R27, R27, 0x1, R24 ;  /* 0x000000011b1b7824 */ /* 0x000fe200078e0218 */
[C---:B------:R-:W-:Y:S02]  /*15880*/  IADD3 R24, P5, R26.reuse, UR6, RZ ;  /* 0x000000061a187c10 */ /* 0x040fe4000ffbe0ff */
[----:B------:R-:W-:Y:S02]  /*15890*/  IADD3 R26, P0, P1, R26, UR6, R25 ;  /* 0x000000061a1a7c10 */ /* 0x000fe4000f91e019 */
[----:B------:R-:W-:Y:S02]  /*158a0*/  LEA.HI.X R31, R28, R27, R29, 0x7, P2 ;  /* 0x0000001b1c1f7211 */ /* 0x000fe400010f3c1d */
[----:B------:R-:W-:-:S02]  /*158b0*/  IADD3 R28, P2, P3, R30, UR6, R25 ;  /* 0x000000061e1c7c10 */ /* 0x000fc4000fb5e019 */
[----:B------:R-:W-:Y:S02]  /*158c0*/  IADD3.X R25, R27, UR7, RZ, P5, !PT ;  /* 0x000000071b197c10 */ /* 0x000fe4000affe4ff */
[----:B------:R-:W-:Y:S02]  /*158d0*/  FSETP.NEU.AND P5, PT, RZ, UR21, PT ;  /* 0x00000015ff007c0b */ /* 0x000fe4000bfad000 */
[----:B------:R-:W-:Y:S02]  /*158e0*/  IADD3 R30, P6, R30, UR6, RZ ;  /* 0x000000061e1e7c10 */ /* 0x000fe4000ffde0ff */
[--C-:B------:R-:W-:Y:S02]  /*158f0*/  IADD3.X R29, R31, UR7, R38.reuse, P2, P3 ;  /* 0x000000071f1d7c10 */ /* 0x100fe400097e6426 */
[----:B------:R-:W-:Y:S02]  /*15900*/  IADD3.X R27, R27, UR7, R38, P0, P1 ;  /* 0x000000071b1b7c10 */ /* 0x000fe400087e2426 */
[----:B------:R-:W-:-:S05]  /*15910*/  IADD3.X R31, R31, UR7, RZ, P6, !PT ;  /* 0x000000071f1f7c10 */ /* 0x000fca000b7fe4ff */
[----:B------:R-:W-:Y:S05]  /*15920*/  @!P5 BRA `(.L_x_38) ;  /* 0x000000d800f4d947 */ /* 0x000fea0003800000 */
[----:B------:R-:W-:Y:S01]  /*15930*/  ULDC.64 UR6, c[0x0][0x5b8] ;  /* 0x00016e0000067ab9 */ /* 0x000fe20000000a00 */
[----:B------:R-:W-:Y:S01]  /*15940*/  BSSY B1, `(.L_x_39) ;  /* 0x0000013000017945 */ /* 0x000fe20003800000 */
[----:B------:R-:W-:Y:S01]  /*15950*/  IMAD.U32 R38, RZ, RZ, UR6 ;  /* 0x00000006ff267e24 */ /* 0x000fe2000f8e00ff */
[----:B------:R-:W-:-:S03]  /*15960*/  UIMAD UR6, UR11, UR6, URZ ;  /* 0x000000060b0672a4 */ /* 0x000fc6000f8e023f */
[----:B------:R-:W-:Y:S01]  /*15970*/  IMAD.WIDE.U32 R32, R38, UR9, R32 ;  /* 0x0000000926207c25 */ /* 0x000fe2000f8e0020 */
[----:B------:R-:W-:-:S03]  /*15980*/  UIMAD UR6, UR9, UR7, UR6 ;  /* 0x00000007090672a4 */ /* 0x000fc6000f8e0206 */
[----:B------:R-:W-:Y:S01]  /*15990*/  IMAD.MOV.U32 R38, RZ, RZ, R32 ;  /* 0x000000ffff267224 */ /* 0x000fe200078e0020 */
[----:B------:R-:W-:Y:S02]  /*159a0*/  ULDC.64 UR8, c[0x0][0x5a8] ;  /* 0x00016a0000087ab9 */ /* 0x000fe40000000a00 */
[----:B------:R-:W-:Y:S01]  /*159b0*/  VIADD R39, R33, UR6 ;  /* 0x0000000621277c36 */ /* 0x000fe20008000000 */
[----:B------:R-:W-:Y:S02]  /*159c0*/  ULDC.64 UR6, c[0x0][0x5b0] ;  /* 0x00016c0000067ab9 */ /* 0x000fe40000000a00 */
[----:B------:R-:W-:Y:S02]  /*159d0*/  IMAD R40, R37, UR6, RZ ;  /* 0x0000000625287c24 */ /* 0x000fe4000f8e02ff */
[----:B------:R-:W-:-:S04]  /*159e0*/  IMAD.WIDE.U32 R32, R35, UR6, R38 ;  /* 0x0000000623207c25 */ /* 0x000fc8000f8e0026 */
[----:B------:R-:W-:Y:S01]  /*159f0*/  IMAD R40, R35, UR7, R40 ;  /* 0x0000000723287c24 */ /* 0x000fe2000f8e0228 */
[----:B------:R-:W-:-:S04]  /*15a00*/  IADD3 R32, P0, R32, UR8, RZ ;  /* 0x0000000820207c10 */ /* 0x000fc8000ff1e0ff */
[--C-:B------:R-:W-:Y:S02]  /*15a10*/  IADD3.X R33, R33, UR9, R40.reuse, P0, !PT ;  /* 0x0000000921217c10 */ /* 0x100fe400087fe428 */
[----:B------:R-:W-:Y:S02]  /*15a20*/  ISETP.GE.AND P0, PT, R34, 0x1, PT ;  /* 0x000000012200780c */ /* 0x000fe40003f06270 */
[----:B------:R-:W-:Y:S02]  /*15a30*/  PRMT R40, RZ, 0x7610, R40 ;  /* 0x00007610ff287816 */ /* 0x000fe40000000028 */
[----:B------:R-:W-:-:S13]  /*15a40*/  ISETP.LT.OR P1, PT, R0, 0x1, !P0 ;  /* 0x000000010000780c */ /* 0x000fda0004721670 */
[----:B------:R-:W-:Y:S05]  /*15a50*/  @P1 BRA `(.L_x_40) ;  /* 0x0000000000041947 */ /* 0x000fea0003800000 */
[----:B------:R0:W5:Y:S02]  /*15a60*/  LDG.E.U8 R40, desc[UR14][R32.64] ;  /* 0x0000000e20287981 */ /* 0x000164000c1e1100 */
.L_x_40:
[----:B------:R-:W-:Y:S05]  /*15a70*/  BSYNC B1 ;  /* 0x0000000000017941 */ /* 0x000fea0003800000 */
.L_x_39:
[----:B-----5:R-:W-:Y:S01]  /*15a80*/  LOP3.LUT R40, R40, 0xff, RZ, 0xc0, !PT ;  /* 0x000000ff28287812 */ /* 0x020fe200078ec0ff */
[----:B------:R-:W-:Y:S03]  /*15a90*/  BSSY B1, `(.L_x_41) ;  /* 0x000000b000017945 */ /* 0x000fe60003800000 */
[----:B------:R-:W-:-:S05]  /*15aa0*/  F2FP.F16.E4M3.UNPACK_B R40, R40 ;  /* 0x00000028ff28723e */ /* 0x000fca00020006ff */
[----:B------:R-:W-:-:S05]  /*15ab0*/  HADD2.F32 R40, -RZ, R40.H0_H0 ;  /* 0x20000028ff287230 */ /* 0x000fca0000004100 */
[----:B------:R-:W-:-:S04]  /*15ac0*/  FMUL R40, R40, UR21 ;  /* 0x0000001528287c20 */ /* 0x000fc80008400000 */
[----:B------:R-:W-:-:S05]  /*15ad0*/  FFMA R2, R2, UR20, R40 ;  /* 0x0000001402027c23 */ /* 0x000fca0008000028 */
[----:B------:R-:W-:-:S05]  /*15ae0*/  F2FP.SATFINITE.E4M3.F32.PACK_AB_MERGE_C R2, RZ, R2, RZ ;  /* 0x00000002ff02723e */ /* 0x000fca00048070ff */
[----:B------:R2:W-:Y:S01]  /*15af0*/  @!P1 STG.E.U8 desc[UR14][R24.64], R2 ;  /* 0x0000000218009986 */ /* 0x0005e2000c10110e */
[----:B------:R-:W-:Y:S02]  /*15b00*/  ISETP.LT.OR P1, PT, R0, 0x2, !P0 ;  /* 0x000000020000780c */ /* 0x000fe40004721670 */
[----:B--2---:R-:W-:-:S11]  /*15b10*/  PRMT R2, RZ, 0x7610, R2 ;  /* 0x00007610ff027816 */ /* 0x004fd60000000002 */
[----:B------:R-:W-:Y:S05]  /*15b20*/  @P1 BRA `(.L_x_42) ;  /* 0x0000000000041947 */ /* 0x000fea0003800000 */
[----:B------:R2:W5:Y:S02]  /*15b30*/  LDG.E.U8 R2, desc[UR14][R32.64+0x1] ;  /* 0x0000010e20027981 */ /* 0x000564000c1e1100 */
.L_x_42:
[----:B------:R-:W-:Y:S05]  /*15b40*/  BSYNC B1 ;  /* 0x0000000000017941 */ /* 0x000fea0003800000 */
.L_x_41:
        /* <DEDUP_REMOVED lines=8> */
[----:B------:R-:W-:-:S05]  /*15bd0*/  IADD3 R2, P1, R35, 0x8, RZ ;  /* 0x0000000823027810 */ /* 0x000fca0007f3e0ff */
[----:B---3--:R-:W-:-:S04]  /*15be0*/  IMAD.X R3, RZ, RZ, R37, P1 ;  /* 0x000000ffff037224 */ /* 0x008fc800008e0625 */
[----:B------:R-:W-:-:S04]  /*15bf0*/  IMAD R3, R3, UR6, RZ ;  /* 0x0000000603037c24 */ /* 0x000fc8000f8e02ff */
[C---:B------:R-:W-:Y:S02]  /*15c00*/  IMAD R40, R2.reuse, UR7, R3 ;  /* 0x0000000702287c24 */ /* 0x040fe4000f8e0203 */
[----:B------:R-:W-:-:S03]  /*15c10*/  IMAD.WIDE.U32 R2, R2, UR6, R38 ;  /* 0x0000000602027c25 */ /* 0x000fc6000f8e0026 */
[----:B------:R-:W-:-:S04]  /*15c20*/  IADD3 R2, P1, R2, UR8, RZ ;  /* 0x0000000802027c10 */ /* 0x000fc8000ff3e0ff */
[--C-:B------:R-:W-:Y:S02]  /*15c30*/  IADD3.X R3, R3, UR9, R40.reuse, P1, !PT ;  /* 0x0000000903037c10 */ /* 0x100fe40008ffe428 */
[----:B------:R-:W-:Y:S02]  /*15c40*/  ISETP.GE.AND P1, PT, R34, 0x9, PT ;  /* 0x000000092200780c */ /* 0x000fe40003f26270 */
[----:B------:R-:W-:Y:S02]  /*15c50*/  PRMT R40, RZ, 0x7610, R40 ;  /* 0x00007610ff287816 */ /* 0x000fe40000000028 */
[----:B------:R-:W-:-:S13]  /*15c60*/  ISETP.LT.OR P2, PT, R0, 0x1, !P1 ;  /* 0x000000010000780c */ /* 0x000fda0004f41670 */
[----:B------:R-:W-:Y:S05]  /*15c70*/  @P2 BRA `(.L_x_44) ;  /* 0x0000000000042947 */ /* 0x000fea0003800000 */
[----:B------:R3:W5:Y:S02]  /*15c80*/  LDG.E.U8 R40, desc[UR14][R2.64] ;  /* 0x0000000e02287981 */ /* 0x000764000c1e1100 */
.L_x_44:
[----:B------:R-:W-:Y:S05]  /*15c90*/  BSYNC B1 ;  /* 0x0000000000017941 */ /* 0x000fea0003800000 */
.L_x_43:
        /* <DEDUP_REMOVED lines=9> */
[----:B----4-:R-:W-:-:S11]  /*15d30*/  PRMT R4, RZ, 0x7610, R4 ;  /* 0x00007610ff047816 */ /* 0x010fd60000000004 */
[----:B------:R-:W-:Y:S05]  /*15d40*/  @P2 BRA `(.L_x_46) ;  /* 0x0000000000042947 */ /* 0x000fea0003800000 */
[----:B------:R4:W5:Y:S02]  /*15d50*/  LDG.E.U8 R4, desc[UR14][R2.64+0x1] ;  /* 0x0000010e02047981 */ /* 0x000964000c1e1100 */
.L_x_46:
[----:B------:R-:W-:Y:S05]  /*15d60*/  BSYNC B1 ;  /* 0x0000000000017941 */ /* 0x000fea0003800000 */
.L_x_45:
[----:B-----5:R-:W-:Y:S01]  /*15d70*/  LOP3.LUT R4, R4, 0xff, RZ, 0xc0, !PT ;  /* 0x000000ff04047812 */ /* 0x020fe200078ec0ff */
[----:B------:R-:W-:Y:S01]  /*15d80*/  BSSY B1, `(.L_x_47) ;  /* 0x000000b000017945 */ /* 0x000fe20003800000 */
[----:B------:R-:W-:Y:S02]  /*15d90*/  ISETP.LT.OR P3, PT, R0, 0x9, !P0 ;  /* 0x000000090000780c */ /* 0x000fe40004761670 */
[----:B------:R-:W-:-:S05]  /*15da0*/  F2FP.F16.E4M3.UNPACK_B R4, R4 ;  /* 0x00000004ff04723e */ /* 0x000fca00020006ff */
[----:B------:R-:W-:-:S05]  /*15db0*/  HADD2.F32 R4, -RZ, R4.H0_H0 ;  /* 0x20000004ff047230 */ /* 0x000fca0000004100 */
[----:B------:R-:W-:-:S04]  /*15dc0*/  FMUL R4, R4, UR21 ;  /* 0x0000001504047c20 */ /* 0x000fc80008400000 */
[--C-:B------:R-:W-:Y:S01]  /*15dd0*/  FFMA R5, R5, UR20, R4.reuse ;  /* 0x0000001405057c23 */ /* 0x100fe20008000004 */
[----:B------:R-:W-:-:S04]  /*15de0*/  PRMT R4, RZ, 0x7610, R4 ;  /* 0x00007610ff047816 */ /* 0x000fc80000000004 */
[----:B------:R-:W-:-:S05]  /*15df0*/  F2FP.SATFINITE.E4M3.F32.PACK_AB_MERGE_C R5, RZ, R5, RZ ;  /* 0x00000005ff05723e */ /* 0x000fca00048070ff */
[----:B------:R0:W-:Y:S01]  /*15e00*/  @!P2 STG.E.U8 desc[UR14][R26.64+0x1], R5 ;  /* 0x000001051a00a986 */ /* 0x0001e2000c10110e */
[----:B------:R-:W-:Y:S05]  /*15e10*/  @P3 BRA `(.L_x_48) ;  /* 0x0000000000043947 */ /* 0x000fea0003800000 */
[----:B------:R0:W5:Y:S02]  /*15e20*/  LDG.E.U8 R4, desc[UR14][R32.64+0x8] ;  /* 0x0000080e20047981 */ /* 0x000164000c1e1100 */
.L_x_48:
[----:B------:R-:W-:Y:S05]  /*15e30*/  BSYNC B1 ;  /* 0x0000000000017941 */ /* 0x000fea0003800000 */
.L_x_47:
        /* <DEDUP_REMOVED lines=12> */
.L_x_50:
[----:B------:R-:W-:Y:S05]  /*15f00*/  BSYNC B1 ;  /* 0x0000000000017941 */ /* 0x000fea0003800000 */
.L_x_49:
        /* <DEDUP_REMOVED lines=12> */
.L_x_52:
[----:B------:R-:W-:Y:S05]  /*15fd0*/  BSYNC B1 ;  /* 0x0000000000017941 */ /* 0x000fea0003800000 */
.L_x_51:
        /* <DEDUP_REMOVED lines=12> */
.L_x_54:
[----:B------:R-:W-:Y:S05]  /*160a0*/  BSYNC B1 ;  /* 0x0000000000017941 */ /* 0x000fea0003800000 */
.L_x_53:
        /* <DEDUP_REMOVED lines=12> */
.L_x_56:
[----:B------:R-:W-:Y:S05]  /*16170*/  BSYNC B1 ;  /* 0x0000000000017941 */ /* 0x000fea0003800000 */
.L_x_55:
        /* <DEDUP_REMOVED lines=12> */
.L_x_58:
[----:B------:R-:W-:Y:S05]  /*16240*/  BSYNC B1 ;  /* 0x0000000000017941 */ /* 0x000fea0003800000 */
.L_x_57:
        /* <DEDUP_REMOVED lines=12> */
.L_x_60:
[----:B------:R-:W-:Y:S05]  /*16310*/  BSYNC B1 ;  /* 0x0000000000017941 */ /* 0x000fea0003800000 */
.L_x_59:
        /* <DEDUP_REMOVED lines=12> */
.L_x_62:
[----:B------:R-:W-:Y:S05]  /*163e0*/  BSYNC B1 ;  /* 0x0000000000017941 */ /* 0x000fea0003800000 */
.L_x_61:
        /* <DEDUP_REMOVED lines=12> */
.L_x_64:
[----:B------:R-:W-:Y:S05]  /*164b0*/  BSYNC B1 ;  /* 0x0000000000017941 */ /* 0x000fea0003800000 */
.L_x_63:
        /* <DEDUP_REMOVED lines=12> */
.L_x_66:
[----:B------:R-:W-:Y:S05]  /*16580*/  BSYNC B1 ;  /* 0x0000000000017941 */ /* 0x000fea0003800000 */
.L_x_65:
        /* <DEDUP_REMOVED lines=12> */
.L_x_68:
[----:B------:R-:W-:Y:S05]  /*16650*/  BSYNC B1 ;  /* 0x0000000000017941 */ /* 0x000fea0003800000 */
.L_x_67:
        /* <DEDUP_REMOVED lines=12> */
.L_x_70:
[----:B------:R-:W-:Y:S05]  /*16720*/  BSYNC B1 ;  /* 0x0000000000017941 */ /* 0x000fea0003800000 */
.L_x_69:
        /* <DEDUP_REMOVED lines=12> */
.L_x_72:
[----:B------:R-:W-:Y:S05]  /*167f0*/  BSYNC B1 ;  /* 0x0000000000017941 */ /* 0x000fea0003800000 */
.L_x_71:
        /* <DEDUP_REMOVED lines=12> */
.L_x_74:
[----:B------:R-:W-:Y:S05]  /*168c0*/  BSYNC B1 ;  /* 0x0000000000017941 */ /* 0x000fea0003800000 */
.L_x_73:
        /* <DEDUP_REMOVED lines=12> */
.L_x_76:
[----:B------:R-:W-:Y:S05]  /*16990*/  BSYNC B1 ;  /* 0x0000000000017941 */ /* 0x000fea0003800000 */
.L_x_75:
        /* <DEDUP_REMOVED lines=12> */
.L_x_78:
[----:B------:R-:W-:Y:S05]  /*16a60*/  BSYNC B1 ;  /* 0x0000000000017941 */ /* 0x000fea0003800000 */
.L_x_77:
        /* <DEDUP_REMOVED lines=12> */
.L_x_80:
[----:B------:R-:W-:Y:S05]  /*16b30*/  BSYNC B1 ;  /* 0x0000000000017941 */ /* 0x000fea0003800000 */
.L_x_79:
        /* <DEDUP_REMOVED lines=12> */
.L_x_82:
[----:B------:R-:W-:Y:S05]  /*16c00*/  BSYNC B1 ;  /* 0x0000000000017941 */ /* 0x000fea0003800000 */
.L_x_81:
        /* <DEDUP_REMOVED lines=12> */
.L_x_84:
[----:B------:R-:W-:Y:S05]  /*16cd0*/  BSYNC B1 ;  /* 0x0000000000017941 */ /* 0x000fea0003800000 */
.L_x_83:
        /* <DEDUP_REMOVED lines=12> */
.L_x_86:
[----:B------:R-:W-:Y:S05]  /*16da0*/  BSYNC B1 ;  /* 0x0000000000017941 */ /* 0x000fea0003800000 */
.L_x_85:
        /* <DEDUP_REMOVED lines=12> */
.L_x_88:
[----:B------:R-:W-:Y:S05]  /*16e70*/  BSYNC B1 ;  /* 0x0000000000017941 */ /* 0x000fea0003800000 */
.L_x_87:
        /* <DEDUP_REMOVED lines=12> */
.L_x_90:
[----:B------:R-:W-:Y:S05]  /*16f40*/  BSYNC B1 ;  /* 0x0000000000017941 */ /* 0x000fea0003800000 */
.L_x_89:
        /* <DEDUP_REMOVED lines=12> */
.L_x_92:
[----:B------:R-:W-:Y:S05]  /*17010*/  BSYNC B1 ;  /* 0x0000000000017941 */ /* 0x000fea0003800000 */
.L_x_91:
        /* <DEDUP_REMOVED lines=12> */
.L_x_94:
[----:B------:R-:W-:Y:S05]  /*170e0*/  BSYNC B1 ;  /* 0x0000000000017941 */ /* 0x000fea0003800000 */
.L_x_93:
        /* <DEDUP_REMOVED lines=12> */
.L_x_96:
[----:B------:R-:W-:Y:S05]  /*171b0*/  BSYNC B1 ;  /* 0x0000000000017941 */ /* 0x000fea0003800000 */
.L_x_95:
        /* <DEDUP_REMOVED lines=12> */
.L_x_98:
[----:B------:R-:W-:Y:S05]  /*17280*/  BSYNC B1 ;  /* 0x0000000000017941 */ /* 0x000fea0003800000 */
.L_x_97:
        /* <DEDUP_REMOVED lines=12> */
.L_x_100:
[----:B------:R-:W-:Y:S05]  /*17350*/  BSYNC B1 ;  /* 0x0000000000017941 */ /* 0x000fea0003800000 */
.L_x_99:
        /* <DEDUP_REMOVED lines=12> */
.L_x_102:
[----:B------:R-:W-:Y:S05]  /*17420*/  BSYNC B1 ;  /* 0x0000000000017941 */ /* 0x000fea0003800000 */
.L_x_101:
        /* <DEDUP_REMOVED lines=12> */
.L_x_104:
[----:B------:R-:W-:Y:S05]  /*174f0*/  BSYNC B1 ;  /* 0x0000000000017941 */ /* 0x000fea0003800000 */
.L_x_103:
        /* <DEDUP_REMOVED lines=12> */
.L_x_106:
[----:B------:R-:W-:Y:S05]  /*175c0*/  BSYNC B1 ;  /* 0x0000000000017941 */ /* 0x000fea0003800000 */
.L_x_105:
        /* <DEDUP_REMOVED lines=12> */
.L_x_108:
[----:B------:R-:W-:Y:S05]  /*17690*/  BSYNC B1 ;  /* 0x0000000000017941 */ /* 0x000fea0003800000 */
.L_x_107:
        /* <DEDUP_REMOVED lines=12> */
.L_x_110:
[----:B------:R-:W-:Y:S05]  /*17760*/  BSYNC B1 ;  /* 0x0000000000017941 */ /* 0x000fea0003800000 */
.L_x_109:
        /* <DEDUP_REMOVED lines=12> */
.L_x_112:
[----:B------:R-:W-:Y:S05]  /*17830*/  BSYNC B1 ;  /* 0x0000000000017941 */ /* 0x000fea0003800000 */
.L_x_111:
        /* <DEDUP_REMOVED lines=12> */
.L_x_114:
[----:B------:R-:W-:Y:S05]  /*17900*/  BSYNC B1 ;  /* 0x0000000000017941 */ /* 0x000fea0003800000 */
.L_x_113:
        /* <DEDUP_REMOVED lines=12> */
.L_x_116:
[----:B------:R-:W-:Y:S05]  /*179d0*/  BSYNC B1 ;  /* 0x0000000000017941 */ /* 0x000fea0003800000 */
.L_x_115:
        /* <DEDUP_REMOVED lines=12> */
.L_x_118:
[----:B------:R-:W-:Y:S05]  /*17aa0*/  BSYNC B1 ;  /* 0x0000000000017941 */ /* 0x000fea0003800000 */
.L_x_117:
        /* <DEDUP_REMOVED lines=12> */
.L_x_120:
[----:B------:R-:W-:Y:S05]  /*17b70*/  BSYNC B1 ;  /* 0x0000000000017941 */ /* 0x000fea0003800000 */
.L_x_119:
        /* <DEDUP_REMOVED lines=12> */
.L_x_122:
[----:B------:R-:W-:Y:S05]  /*17c40*/  BSYNC B1 ;  /* 0x0000000000017941 */ /* 0x000fea0003800000 */
.L_x_121:
        /* <DEDUP_REMOVED lines=12> */
.L_x_124:
[----:B------:R-:W-:Y:S05]  /*17d10*/  BSYNC B1 ;  /* 0x0000000000017941 */ /* 0x000fea0003800000 */
.L_x_123:
[----:B-----5:R-:W-:Y:S01]  /*17d20*/  LOP3.LUT R4, R4, 0xff, RZ, 0xc0, !PT ;  /* 0x000000ff04047812 */ /* 0x020fe200078ec0ff */
[----:B------:R-:W-:Y:S01]  /*17d30*/  BSSY B1, `(.L_x_125) ;  /* 0x000000b000017945 */ /* 0x000fe20003800000 */
[----:B------:R-:W-:Y:S02]  /*17d40*/  ISETP.LT.OR P2, PT, R0, 0x52, !P1 ;  /* 0x000000520000780c */ /* 0x000fe40004f41670 */
[----:B------:R-:W-:-:S05]  /*17d50*/  F2FP.F16.E4M3.UNPACK_B R4, R4 ;  /* 0x00000004ff04723e */ /* 0x000fca00020006ff */
[----:B------:R-:W-:-:S05]  /*17d60*/  HADD2.F32 R4, -RZ, R4.H0_H0 ;  /* 0x20000004ff047230 */ /* 0x000fca0000004100 */
[----:B------:R-:W-:-:S04]  /*17d70*/  FMUL R4, R4, UR21 ;  /* 0x0000001504047c20 */ /* 0x000fc80008400000 */
[----:B------:R-:W-:-:S05]  /*17d80*/  FFMA R4, R172, UR20, R4 ;  /* 0x00000014ac047c23 */ /* 0x000fca0008000004 */
[----:B0-----:R-:W-:Y:S02]  /*17d90*/  F2FP.SATFINITE.E4M3.F32.PACK_AB_MERGE_C R5, RZ, R4, RZ ;  /* 0x00000004ff05723e */ /* 0x001fe400048070ff */
[----:B------:R-:W-:-:S03]  /*17da0*/  PRMT R4, RZ, 0x7610, R4 ;  /* 0x00007610ff047816 */ /* 0x000fc60000000004 */
[----:B------:R0:W-:Y:S01]  /*17db0*/  @!P3 STG.E.U8 desc[UR14][R26.64+0x50], R5 ;  /* 0x000050051a00b986 */ /* 0x0001e2000c10110e */
[----:B------:R-:W-:Y:S05]  /*17dc0*/  @P2 BRA `(.L_x_126) ;  /* 0x0000000000042947 */ /* 0x000fea0003800000 */
[----:B------:R0:W5:Y:S02]  /*17dd0*/  LDG.E.U8 R4, desc[UR14][R2.64+0x51] ;  /* 0x0000510e02047981 */ /* 0x000164000c1e1100 */
.L_x_126:
[----:B------:R-:W-:Y:S05]  /*17de0*/  BSYNC B1 ;  /* 0x0000000000017941 */ /* 0x000fea0003800000 */
.L_x_125:
        /* <DEDUP_REMOVED lines=12> */
.L_x_128:
[----:B------:R-:W-:Y:S05]  /*17eb0*/  BSYNC B1 ;  /* 0x0000000000017941 */ /* 0x000fea0003800000 */
.L_x_127:
        /* <DEDUP_REMOVED lines=12> */
.L_x_130:
[----:B------:R-:W-:Y:S05]  /*17f80*/  BSYNC B1 ;  /* 0x0000000000017941 */ /* 0x000fea0003800000 */
.L_x_129:
        /* <DEDUP_REMOVED lines=12> */
.L_x_132:
[----:B------:R-:W-:Y:S05]  /*18050*/  BSYNC B1 ;  /* 0x0000000000017941 */ /* 0x000fea0003800000 */
.L_x_131:
[----:B-----5:R-:W-:Y:S01]  /*18060*/  LOP3.LUT R4, R4, 0xff, RZ, 0xc0, !PT ;  /* 0x000000ff04047812 */ /* 0x020fe200078ec0ff */
[----:B------:R-:W-:Y:S01]  /*18070*/  BSSY B1, `(.L_x_133) ;  /* 0x000000b000017945 */ /* 0x000fe20003800000 */
[----:B------:R-:W-:Y:S02]  /*18080*/  ISETP.LT.OR P2, PT, R0, 0x5a, !P1 ;  /* 0x0000005a0000780c */ /* 0x000fe40004f41670 */
[----:B------:R-:W-:-:S05]  /*18090*/  F2FP.F16.E4M3.UNPACK_B R4, R4 ;  /* 0x00000004ff04723e */ /* 0x000fca00020006ff */
[----:B------:R-:W-:-:S05]  /*180a0*/  HADD2.F32 R4, -RZ, R4.H0_H0 ;  /* 0x20000004ff047230 */ /* 0x000fca0000004100 */
[----:B0-----:R-:W-:Y:S01]  /*180b0*/  FMUL R5, R4, UR21 ;  /* 0x0000001504057c20 */ /* 0x001fe20008400000 */
[----:B------:R-:W-:-:S03]  /*180c0*/  PRMT R4, RZ, 0x7610, R4 ;  /* 0x00007610ff047816 */ /* 0x000fc60000000004 */
[----:B------:R-:W-:-:S05]  /*180d0*/  FFMA R5, R176, UR20, R5 ;  /* 0x00000014b0057c23 */ /* 0x000fca0008000005 */
[----:B------:R-:W-:-:S05]  /*180e0*/  F2FP.SATFINITE.E4M3.F32.PACK_AB_MERGE_C R5, RZ, R5, RZ ;  /* 0x00000005ff05723e */ /* 0x000fca00048070ff */
[----:B------:R0:W-:Y:S01]  /*180f0*/  @!P3 STG.E.U8 desc[UR14][R26.64+0x58], R5 ;  /* 0x000058051a00b986 */ /* 0x0001e2000c10110e */
[----:B------:R-:W-:Y:S05]  /*18100*/  @P2 BRA `(.L_x_134) ;  /* 0x0000000000042947 */ /* 0x000fea0003800000 */
[----:B------:R0:W5:Y:S02]  /*18110*/  LDG.E.U8 R4, desc[UR14][R2.64+0x59] ;  /* 0x0000590e02047981 */ /* 0x000164000c1e1100 */
.L_x_134:
[----:B------:R-:W-:Y:S05]  /*18120*/  BSYNC B1 ;  /* 0x0000000000017941 */ /* 0x000fea0003800000 */
.L_x_133:
        /* <DEDUP_REMOVED lines=12> */
.L_x_136:
[----:B------:R-:W-:Y:S05]  /*181f0*/  BSYNC B1 ;  /* 0x0000000000017941 */ /* 0x000fea0003800000 */
.L_x_135:
        /* <DEDUP_REMOVED lines=12> */
.L_x_138:
[----:B------:R-:W-:Y:S05]  /*182c0*/  BSYNC B1 ;  /* 0x0000000000017941 */ /* 0x000fea0003800000 */
.L_x_137:
        /* <DEDUP_REMOVED lines=12> */
.L_x_140:
[----:B------:R-:W-:Y:S05]  /*18390*/  BSYNC B1 ;  /* 0x0000000000017941 */ /* 0x000fea0003800000 */
.L_x_139:
        /* <DEDUP_REMOVED lines=12> */
.L_x_142:
[----:B------:R-:W-:Y:S05]  /*18460*/  BSYNC B1 ;  /* 0x0000000000017941 */ /* 0x000fea0003800000 */
.L_x_141:
        /* <DEDUP_REMOVED lines=12> */
.L_x_144:
[----:B------:R-:W-:Y:S05]  /*18530*/  BSYNC B1 ;  /* 0x0000000000017941 */ /* 0x000fea0003800000 */
.L_x_143:
        /* <DEDUP_REMOVED lines=12> */
.L_x_146:
[----:B------:R-:W-:Y:S05]  /*18600*/  BSYNC B1 ;  /* 0x0000000000017941 */ /* 0x000fea0003800000 */
.L_x_145:
        /* <DEDUP_REMOVED lines=12> */
.L_x_148:
[----:B------:R-:W-:Y:S05]  /*186d0*/  BSYNC B1 ;  /* 0x0000000000017941 */ /* 0x000fea0003800000 */
.L_x_147:
        /* <DEDUP_REMOVED lines=12> */
.L_x_150:
[----:B------:R-:W-:Y:S05]  /*187a0*/  BSYNC B1 ;  /* 0x0000000000017941 */ /* 0x000fea0003800000 */
.L_x_149:
        /* <DEDUP_REMOVED lines=12> */
.L_x_152:
[----:B------:R-:W-:Y:S05]  /*18870*/  BSYNC B1 ;  /* 0x0000000000017941 */ /* 0x000fea0003800000 */
.L_x_151:
        /* <DEDUP_REMOVED lines=12> */
.L_x_154:
[----:B------:R-:W-:Y:S05]  /*18940*/  BSYNC B1 ;  /* 0x0000000000017941 */ /* 0x000fea0003800000 */
.L_x_153:
        /* <DEDUP_REMOVED lines=12> */
.L_x_156:
[----:B------:R-:W-:Y:S05]  /*18a10*/  BSYNC B1 ;  /* 0x0000000000017941 */ /* 0x000fea0003800000 */
.L_x_155:
        /* <DEDUP_REMOVED lines=12> */
.L_x_158:
[----:B------:R-:W-:Y:S05]  /*18ae0*/  BSYNC B1 ;  /* 0x0000000000017941 */ /* 0x000fea0003800000 */
.L_x_157:
        /* <DEDUP_REMOVED lines=12> */
.L_x_160:
[----:B------:R-:W-:Y:S05]  /*18bb0*/  BSYNC B1 ;  /* 0x0000000000017941 */ /* 0x000fea0003800000 */
.L_x_159:
        /* <DEDUP_REMOVED lines=12> */
.L_x_162:
[----:B------:R-:W-:Y:S05]  /*18c80*/  BSYNC B1 ;  /* 0x0000000000017941 */ /* 0x000fea0003800000 */
.L_x_161:
        /* <DEDUP_REMOVED lines=12> */
.L_x_164:
[----:B------:R-:W-:Y:S05]  /*18d50*/  BSYNC B1 ;  /* 0x0000000000017941 */ /* 0x000fea0003800000 */
.L_x_163:
        /* <DEDUP_REMOVED lines=12> */
.L_x_166:
[----:B------:R-:W-:Y:S05]  /*18e20*/  BSYNC B1 ;  /* 0x0000000000017941 */ /* 0x000fea0003800000 */
.L_x_165:
        /* <DEDUP_REMOVED lines=12> */
.L_x_168:
[----:B------:R-:W-:Y:S05]  /*18ef0*/  BSYNC B1 ;  /* 0x0000000000017941 */ /* 0x000fea0003800000 */
.L_x_167:
        /* <DEDUP_REMOVED lines=12> */
.L_x_170:
[----:B------:R-:W-:Y:S05]  /*18fc0*/  BSYNC B1 ;  /* 0x0000000000017941 */ /* 0x000fea0003800000 */
.L_x_169:
        /* <DEDUP_REMOVED lines=12> */
.L_x_172:
[----:B------:R-:W-:Y:S05]  /*19090*/  BSYNC B1 ;  /* 0x0000000000017941 */ /* 0x000fea0003800000 */
.L_x_171:
        /* <DEDUP_REMOVED lines=12> */
.L_x_174:
[----:B------:R-:W-:Y:S05]  /*19160*/  BSYNC B1 ;  /* 0x0000000000017941 */ /* 0x000fea0003800000 */
.L_x_173:
        /* <DEDUP_REMOVED lines=12> */
.L_x_176:
[----:B------:R-:W-:Y:S05]  /*19230*/  BSYNC B1 ;  /* 0x0000000000017941 */ /* 0x000fea0003800000 */
.L_x_175:
        /* <DEDUP_REMOVED lines=12> */
.L_x_178:
[----:B------:R-:W-:Y:S05]  /*19300*/  BSYNC B1 ;  /* 0x0000000000017941 */ /* 0x000fea0003800000 */
.L_x_177:
        /* <DEDUP_REMOVED lines=12> */
.L_x_180:
[----:B------:R-:W-:Y:S05]  /*193d0*/  BSYNC B1 ;  /* 0x0000000000017941 */ /* 0x000fea0003800000 */
.L_x_179:
        /* <DEDUP_REMOVED lines=12> */
.L_x_182:
[----:B------:R-:W-:Y:S05]  /*194a0*/  BSYNC B1 ;  /* 0x0000000000017941 */ /* 0x000fea0003800000 */
.L_x_181:
        /* <DEDUP_REMOVED lines=12> */
.L_x_184:
[----:B------:R-:W-:Y:S05]  /*19570*/  BSYNC B1 ;  /* 0x0000000000017941 */ /* 0x000fea0003800000 */
.L_x_183:
        /* <DEDUP_REMOVED lines=12> */
.L_x_186:
[----:B------:R-:W-:Y:S05]  /*19640*/  BSYNC B1 ;  /* 0x0000000000017941 */ /* 0x000fea0003800000 */
.L_x_185:
        /* <DEDUP_REMOVED lines=12> */
.L_x_188:
[----:B------:R-:W-:Y:S05]  /*19710*/  BSYNC B1 ;  /* 0x0000000000017941 */ /* 0x000fea0003800000 */
.L_x_187:
        /* <DEDUP_REMOVED lines=12> */
.L_x_190:
[----:B------:R-:W-:Y:S05]  /*197e0*/  BSYNC B1 ;  /* 0x0000000000017941 */ /* 0x000fea0003800000 */
.L_x_189:
        /* <DEDUP_REMOVED lines=12> */
.L_x_192:
[----:B------:R-:W-:Y:S05]  /*198b0*/  BSYNC B1 ;  /* 0x0000000000017941 */ /* 0x000fea0003800000 */
.L_x_191:
        /* <DEDUP_REMOVED lines=12> */
.L_x_194:
[----:B------:R-:W-:Y:S05]  /*19980*/  BSYNC B1 ;  /* 0x0000000000017941 */ /* 0x000fea0003800000 */
.L_x_193:
        /* <DEDUP_REMOVED lines=12> */
.L_x_196:
[----:B------:R-:W-:Y:S05]  /*19a50*/  BSYNC B1 ;  /* 0x0000000000017941 */ /* 0x000fea0003800000 */
.L_x_195:
        /* <DEDUP_REMOVED lines=12> */
.L_x_198:
[----:B------:R-:W-:Y:S05]  /*19b20*/  BSYNC B1 ;  /* 0x0000000000017941 */ /* 0x000fea0003800000 */
.L_x_197:
        /* <DEDUP_REMOVED lines=12> */
.L_x_200:
[----:B------:R-:W-:Y:S05]  /*19bf0*/  BSYNC B1 ;  /* 0x0000000000017941 */ /* 0x000fea0003800000 */
.L_x_199:
        /* <DEDUP_REMOVED lines=12> */
.L_x_202:
[----:B------:R-:W-:Y:S05]  /*19cc0*/  BSYNC B1 ;  /* 0x0000000000017941 */ /* 0x000fea0003800000 */
.L_x_201:
        /* <DEDUP_REMOVED lines=12> */
.L_x_204:
[----:B------:R-:W-:Y:S05]  /*19d90*/  BSYNC B1 ;  /* 0x0000000000017941 */ /* 0x000fea0003800000 */
.L_x_203:
        /* <DEDUP_REMOVED lines=12> */
.L_x_206:
[----:B------:R-:W-:Y:S05]  /*19e60*/  BSYNC B1 ;  /* 0x0000000000017941 */ /* 0x000fea0003800000 */
.L_x_205:
        /* <DEDUP_REMOVED lines=12> */
.L_x_208:
[----:B------:R-:W-:Y:S05]  /*19f30*/  BSYNC B1 ;  /* 0x0000000000017941 */ /* 0x000fea0003800000 */
.L_x_207:
        /* <DEDUP_REMOVED lines=12> */
.L_x_210:
[----:B------:R-:W-:Y:S05]  /*1a000*/  BSYNC B1 ;  /* 0x0000000000017941 */ /* 0x000fea0003800000 */
.L_x_209:
        /* <DEDUP_REMOVED lines=12> */
.L_x_212:
[----:B------:R-:W-:Y:S05]  /*1a0d0*/  BSYNC B1 ;  /* 0x0000000000017941 */ /* 0x000fea0003800000 */
.L_x_211:
        /* <DEDUP_REMOVED lines=12> */
.L_x_214:
[----:B------:R-:W-:Y:S05]  /*1a1a0*/  BSYNC B1 ;  /* 0x0000000000017941 */ /* 0x000fea0003800000 */
.L_x_213:
        /* <DEDUP_REMOVED lines=12> */
.L_x_216:
[----:B------:R-:W-:Y:S05]  /*1a270*/  BSYNC B1 ;  /* 0x0000000000017941 */ /* 0x000fea0003800000 */
.L_x_215:
        /* <DEDUP_REMOVED lines=12> */
.L_x_218:
[----:B------:R-:W-:Y:S05]  /*1a340*/  BSYNC B1 ;  /* 0x0000000000017941 */ /* 0x000fea0003800000 */
.L_x_217:
        /* <DEDUP_REMOVED lines=12> */
.L_x_220:
[----:B------:R-:W-:Y:S05]  /*1a410*/  BSYNC B1 ;  /* 0x0000000000017941 */ /* 0x000fea0003800000 */
.L_x_219:
        /* <DEDUP_REMOVED lines=12> */
.L_x_222:
[----:B------:R-:W-:Y:S05]  /*1a4e0*/  BSYNC B1 ;  /* 0x0000000000017941 */ /* 0x000fea0003800000 */
.L_x_221:
        /* <DEDUP_REMOVED lines=12> */
.L_x_224:
[----:B------:R-:W-:Y:S05]  /*1a5b0*/  BSYNC B1 ;  /* 0x0000000000017941 */ /* 0x000fea0003800000 */
.L_x_223:
        /* <DEDUP_REMOVED lines=12> */
.L_x_226:
[----:B------:R-:W-:Y:S05]  /*1a680*/  BSYNC B1 ;  /* 0x0000000000017941 */ /* 0x000fea0003800000 */
.L_x_225:
        /* <DEDUP_REMOVED lines=12> */
.L_x_228:
[----:B------:R-:W-:Y:S05]  /*1a750*/  BSYNC B1 ;  /* 0x0000000000017941 */ /* 0x000fea0003800000 */
.L_x_227:
        /* <DEDUP_REMOVED lines=12> */
.L_x_230:
[----:B------:R-:W-:Y:S05]  /*1a820*/  BSYNC B1 ;  /* 0x0000000000017941 */ /* 0x000fea0003800000 */
.L_x_229:
        /* <DEDUP_REMOVED lines=12> */
.L_x_232:
[----:B------:R-:W-:Y:S05]  /*1a8f0*/  BSYNC B1 ;  /* 0x0000000000017941 */ /* 0x000fea0003800000 */
.L_x_231:
        /* <DEDUP_REMOVED lines=12> */
.L_x_234:
[----:B------:R-:W-:Y:S05]  /*1a9c0*/  BSYNC B1 ;  /* 0x0000000000017941 */ /* 0x000fea0003800000 */
.L_x_233:
        /* <DEDUP_REMOVED lines=12> */
.L_x_236:
[----:B------:R-:W-:Y:S05]  /*1aa90*/  BSYNC B1 ;  /* 0x0000000000017941 */ /* 0x000fea0003800000 */
.L_x_235:
        /* <DEDUP_REMOVED lines=12> */
.L_x_238:
[----:B------:R-:W-:Y:S05]  /*1ab60*/  BSYNC B1 ;  /* 0x0000000000017941 */ /* 0x000fea0003800000 */
.L_x_237:
        /* <DEDUP_REMOVED lines=12> */
.L_x_240:
[----:B------:R-:W-:Y:S05]  /*1ac30*/  BSYNC B1 ;  /* 0x0000000000017941 */ /* 0x000fea0003800000 */
.L_x_239:
        /* <DEDUP_REMOVED lines=12> */
.L_x_242:
[----:B------:R-:W-:Y:S05]  /*1ad00*/  BSYNC B1 ;  /* 0x0000000000017941 */ /* 0x000fea0003800000 */
.L_x_241:
        /* <DEDUP_REMOVED lines=12> */
.L_x_244:
[----:B------:R-:W-:Y:S05]  /*1add0*/  BSYNC B1 ;  /* 0x0000000000017941 */ /* 0x000fea0003800000 */
.L_x_243:
        /* <DEDUP_REMOVED lines=12> */
.L_x_246:
[----:B------:R-:W-:Y:S05]  /*1aea0*/  BSYNC B1 ;  /* 0x0000000000017941 */ /* 0x000fea0003800000 */
.L_x_245:
        /* <DEDUP_REMOVED lines=12> */
.L_x_248:
[----:B------:R-:W-:Y:S05]  /*1af70*/  BSYNC B1 ;  /* 0x0000000000017941 */ /* 0x000fea0003800000 */
.L_x_247:
        /* <DEDUP_REMOVED lines=12> */
.L_x_250:
[----:B------:R-:W-:Y:S05]  /*1b040*/  BSYNC B1 ;  /* 0x0000000000017941 */ /* 0x000fea0003800000 */
.L_x_249:
        /* <DEDUP_REMOVED lines=12> */
.L_x_252:
[----:B------:R-:W-:Y:S05]  /*1b110*/  BSYNC B1 ;  /* 0x0000000000017941 */ /* 0x000fea0003800000 */
.L_x_251:
        /* <DEDUP_REMOVED lines=12> */
.L_x_254:
[----:B------:R-:W-:Y:S05]  /*1b1e0*/  BSYNC B1 ;  /* 0x0000000000017941 */ /* 0x000fea0003800000 */
.L_x_253:
        /* <DEDUP_REMOVED lines=12> */
.L_x_256:
[----:B------:R-:W-:Y:S05]  /*1b2b0*/  BSYNC B1 ;  /* 0x0000000000017941 */ /* 0x000fea0003800000 */
.L_x_255:
[----:B0-----:R-:W2:Y:S01]  /*1b2c0*/  LDL.LU R5, [R1+0x200] ;  /* 0x0002000001057983 */ /* 0x001ea20000300800 */
[----:B-----5:R-:W-:Y:S01]  /*1b2d0*/  LOP3.LUT R4, R4, 0xff, RZ, 0xc0, !PT ;  /* 0x000000ff04047812 */ /* 0x020fe200078ec0ff */
[----:B------:R-:W-:Y:S01]  /*1b2e0*/  BSSY B1, `(.L_x_257) ;  /* 0x000000b000017945 */ /* 0x000fe20003800000 */
[----:B------:R-:W-:Y:S02]  /*1b2f0*/  ISETP.LT.OR P2, PT, R0, 0xda, !P0 ;  /* 0x000000da0000780c */ /* 0x000fe40004741670 */
[----:B------:R-:W-:-:S05]  /*1b300*/  F2FP.F16.E4M3.UNPACK_B R4, R4 ;  /* 0x00000004ff04723e */ /* 0x000fca00020006ff */
[----:B------:R-:W-:-:S05]  /*1b310*/  HADD2.F32 R4, -RZ, R4.H0_H0 ;  /* 0x20000004ff047230 */ /* 0x000fca0000004100 */
[----:B------:R-:W-:-:S04]  /*1b320*/  FMUL R4, R4, UR21 ;  /* 0x0000001504047c20 */ /* 0x000fc80008400000 */
[----:B--2---:R-:W-:-:S05]  /*1b330*/  FFMA R4, R5, UR20, R4 ;  /* 0x0000001405047c23 */ /* 0x004fca0008000004 */
[----:B------:R-:W-:Y:S02]  /*1b340*/  F2FP.SATFINITE.E4M3.F32.PACK_AB_MERGE_C R5, RZ, R4, RZ ;  /* 0x00000004ff05723e */ /* 0x000fe400048070ff */
[----:B------:R-:W-:-:S03]  /*1b350*/  PRMT R4, RZ, 0x7610, R4 ;  /* 0x00007610ff047816 */ /* 0x000fc60000000004 */
[----:B------:R0:W-:Y:S01]  /*1b360*/  @!P3 STG.E.U8 desc[UR14][R24.64+0xd8], R5 ;  /* 0x0000d8051800b986 */ /* 0x0001e2000c10110e */
[----:B------:R-:W-:Y:S05]  /*1b370*/  @P2 BRA `(.L_x_258) ;  /* 0x0000000000042947 */ /* 0x000fea0003800000 */
[----:B------:R2:W5:Y:S02]  /*1b380*/  LDG.E.U8 R4, desc[UR14][R32.64+0xd9] ;  /* 0x0000d90e20047981 */ /* 0x000564000c1e1100 */
.L_x_258:
[----:B------:R-:W-:Y:S05]  /*1b390*/  BSYNC B1 ;  /* 0x0000000000017941 */ /* 0x000fea0003800000 */
.L_x_257:
[----:B0-----:R-:W3:Y:S01]  /*1b3a0*/  LDL.LU R5, [R1+0x204] ;  /* 0x0002040001057983 */ /* 0x001ee20000300800 */
[----:B-----5:R-:W-:Y:S01]  /*1b3b0*/  LOP3.LUT R4, R4, 0xff, RZ, 0xc0, !PT ;  /* 0x000000ff04047812 */ /* 0x020fe200078ec0ff */
[----:B------:R-:W-:Y:S01]  /*1b3c0*/  BSSY B1, `(.L_x_259) ;  /* 0x000000b000017945 */ /* 0x000fe20003800000 */
[----:B------:R-:W-:Y:S02]  /*1b3d0*/  ISETP.LT.OR P3, PT, R0, 0xd9, !P1 ;  /* 0x000000d90000780c */ /* 0x000fe40004f61670 */
[----:B------:R-:W-:-:S05]  /*1b3e0*/  F2FP.F16.E4M3.UNPACK_B R4, R4 ;  /* 0x00000004ff04723e */ /* 0x000fca00020006ff */
[----:B------:R-:W-:-:S05]  /*1b3f0*/  HADD2.F32 R4, -RZ, R4.H0_H0 ;  /* 0x20000004ff047230 */ /* 0x000fca0000004100 */
[----:B------:R-:W-:-:S04]  /*1b400*/  FMUL R4, R4, UR21 ;  /* 0x0000001504047c20 */ /* 0x000fc80008400000 */
[----:B---3--:R-:W-:-:S05]  /*1b410*/  FFMA R4, R5, UR20, R4 ;  /* 0x0000001405047c23 */ /* 0x008fca0008000004 */
[----:B------:R-:W-:Y:S02]  /*1b420*/  F2FP.SATFINITE.E4M3.F32.PACK_AB_MERGE_C R5, RZ, R4, RZ ;  /* 0x00000004ff05723e */ /* 0x000fe400048070ff */
[----:B------:R-:W-:-:S03]  /*1b430*/  PRMT R4, RZ, 0x7610, R4 ;  /* 0x00007610ff047816 */ /* 0x000fc60000000004 */
[----:B------:R0:W-:Y:S01]  /*1b440*/  @!P2 STG.E.U8 desc[UR14][R24.64+0xd9], R5 ;  /* 0x0000d9051800a986 */ /* 0x0001e2000c10110e */
[----:B------:R-:W-:Y:S05]  /*1b450*/  @P3 BRA `(.L_x_260) ;  /* 0x0000000000043947 */ /* 0x000fea0003800000 */
[----:B------:R3:W5:Y:S02]  /*1b460*/  LDG.E.U8 R4, desc[UR14][R2.64+0xd8] ;  /* 0x0000d80e02047981 */ /* 0x000764000c1e1100 */
.L_x_260:
[----:B------:R-:W-:Y:S05]  /*1b470*/  BSYNC B1 ;  /* 0x0000000000017941 */ /* 0x000fea0003800000 */
.L_x_259:
        /* <DEDUP_REMOVED lines=13> */
.L_x_262:
[----:B------:R-:W-:Y:S05]  /*1b550*/  BSYNC B1 ;  /* 0x0000000000017941 */ /* 0x000fea0003800000 */
.L_x_261:
        /* <DEDUP_REMOVED lines=13> */
.L_x_264:
[----:B------:R-:W-:Y:S05]  /*1b630*/  BSYNC B1 ;  /* 0x0000000000017941 */ /* 0x000fea0003800000 */
.L_x_263:
        /* <DEDUP_REMOVED lines=13> */
.L_x_266:
[----:B------:R-:W-:Y:S05]  /*1b710*/  BSYNC B1 ;  /* 0x0000000000017941 */ /* 0x000fea0003800000 */
.L_x_265:
        /* <DEDUP_REMOVED lines=13> */
.L_x_268:
[----:B------:R-:W-:Y:S05]  /*1b7f0*/  BSYNC B1 ;  /* 0x0000000000017941 */ /* 0x000fea0003800000 */
.L_x_267:
        /* <DEDUP_REMOVED lines=13> */
.L_x_270:
[----:B------:R-:W-:Y:S05]  /*1b8d0*/  BSYNC B1 ;  /* 0x0000000000017941 */ /* 0x000fea0003800000 */
.L_x_269:
        /* <DEDUP_REMOVED lines=13> */
.L_x_272:
[----:B------:R-:W-:Y:S05]  /*1b9b0*/  BSYNC B1 ;  /* 0x0000000000017941 */ /* 0x000fea0003800000 */
.L_x_271:
        /* <DEDUP_REMOVED lines=13> */
.L_x_274:
[----:B------:R-:W-:Y:S05]  /*1ba90*/  BSYNC B1 ;  /* 0x0000000000017941 */ /* 0x000fea0003800000 */
.L_x_273:
        /* <DEDUP_REMOVED lines=13> */
.L_x_276:
[----:B------:R-:W-:Y:S05]  /*1bb70*/  BSYNC B1 ;  /* 0x0000000000017941 */ /* 0x000fea0003800000 */
.L_x_275:
        /* <DEDUP_REMOVED lines=13> */
.L_x_278:
[----:B------:R-:W-:Y:S05]  /*1bc50*/  BSYNC B1 ;  /* 0x0000000000017941 */ /* 0x000fea0003800000 */
.L_x_277:
        /* <DEDUP_REMOVED lines=13> */
.L_x_280:
[----:B------:R-:W-:Y:S05]  /*1bd30*/  BSYNC B1 ;  /* 0x0000000000017941 */ /* 0x000fea0003800000 */
.L_x_279:
        /* <DEDUP_REMOVED lines=13> */
.L_x_282:
[----:B------:R-:W-:Y:S05]  /*1be10*/  BSYNC B1 ;  /* 0x0000000000017941 */ /* 0x000fea0003800000 */
.L_x_281:
        /* <DEDUP_REMOVED lines=13> */
.L_x_284:
[----:B------:R-:W-:Y:S05]  /*1bef0*/  BSYNC B1 ;  /* 0x0000000000017941 */ /* 0x000fea0003800000 */
.L_x_283:
        /* <DEDUP_REMOVED lines=13> */
.L_x_286:
[----:B------:R-:W-:Y:S05]  /*1bfd0*/  BSYNC B1 ;  /* 0x0000000000017941 */ /* 0x000fea0003800000 */
.L_x_285:
        /* <DEDUP_REMOVED lines=13> */
.L_x_288:
[----:B------:R-:W-:Y:S05]  /*1c0b0*/  BSYNC B1 ;  /* 0x0000000000017941 */ /* 0x000fea0003800000 */
.L_x_287:
        /* <DEDUP_REMOVED lines=13> */
.L_x_290:
[----:B------:R-:W-:Y:S05]  /*1c190*/  BSYNC B1 ;  /* 0x0000000000017941 */ /* 0x000fea0003800000 */
.L_x_289:
        /* <DEDUP_REMOVED lines=13> */
.L_x_292:
[----:B------:R-:W-:Y:S05]  /*1c270*/  BSYNC B1 ;  /* 0x0000000000017941 */ /* 0x000fea0003800000 */
.L_x_291:
        /* <DEDUP_REMOVED lines=13> */
.L_x_294:
[----:B------:R-:W-:Y:S05]  /*1c350*/  BSYNC B1 ;  /* 0x0000000000017941 */ /* 0x000fea0003800000 */
.L_x_293:
[----:B------:R-:W2:Y:S01]  /*1c360*/  LDL.LU R7, [R1+0x24c] ;  /* 0x00024c0001077983 */ /* 0x000ea20000300800 */
[----:B-----5:R-:W-:Y:S01]  /*1c370*/  LOP3.LUT R4, R4, 0xff, RZ, 0xc0, !PT ;  /* 0x000000ff04047812 */ /* 0x020fe200078ec0ff */
[----:B------:R-:W-:Y:S01]  /*1c380*/  BSSY B1, `(.L_x_295) ;  /* 0x0000013000017945 */ /* 0x000fe20003800000 */
[----:B0-----:R-:W-:Y:S02]  /*1c390*/  IADD3 R5, P0, R35, 0x80, RZ ;  /* 0x0000008023057810 */ /* 0x001fe40007f1e0ff */
[----:B------:R-:W-:-:S03]  /*1c3a0*/  F2FP.F16.E4M3.UNPACK_B R4, R4 ;  /* 0x00000004ff04723e */ /* 0x000fc600020006ff */
[----:B--234-:R-:W-:Y:S01]  /*1c3b0*/  IMAD.X R2, RZ, RZ, R37, P0 ;  /* 0x000000ffff027224 */ /* 0x01cfe200000e0625 */
[----:B------:R-:W-:Y:S01]  /*1c3c0*/  ISETP.GE.AND P0, PT, R34, 0x81, PT ;  /* 0x000000812200780c */ /* 0x000fe20003f06270 */
[----:B------:R-:W-:Y:S02]  /*1c3d0*/  HADD2.F32 R4, -RZ, R4.H0_H0 ;  /* 0x20000004ff047230 */ /* 0x000fe40000004100 */
[----:B------:R-:W-:Y:S01]  /*1c3e0*/  IMAD R6, R2, UR6, RZ ;  /* 0x0000000602067c24 */ /* 0x000fe2000f8e02ff */
[----:B------:R-:W-:Y:S01]  /*1c3f0*/  ISETP.LT.OR P3, PT, R0, 0x1, !P0 ;  /* 0x000000010000780c */ /* 0x000fe20004761670 */
[----:B------:R-:W-:-:S04]  /*1c400*/  IMAD.WIDE.U32 R2, R5, UR6, R38 ;  /* 0x0000000605027c25 */ /* 0x000fc8000f8e0026 */
[----:B------:R-:W-:Y:S01]  /*1c410*/  FMUL R4, R4, UR21 ;  /* 0x0000001504047c20 */ /* 0x000fe20008400000 */
[----:B------:R-:W-:Y:S01]  /*1c420*/  IMAD R5, R5, UR7, R6 ;  /* 0x0000000705057c24 */ /* 0x000fe2000f8e0206 */
[----:B------:R-:W-:-:S04]  /*1c430*/  IADD3 R2, P2, R2, UR8, RZ ;  /* 0x0000000802027c10 */ /* 0x000fc8000ff5e0ff */
[----:B------:R-:W-:Y:S01]  /*1c440*/  IADD3.X R3, R3, UR9, R5, P2, !PT ;  /* 0x0000000903037c10 */ /* 0x000fe200097fe405 */
[----:B------:R-:W-:-:S05]  /*1c450*/  FFMA R4, R7, UR20, R4 ;  /* 0x0000001407047c23 */ /* 0x000fca0008000004 */
[----:B------:R-:W-:Y:S02]  /*1c460*/  F2FP.SATFINITE.E4M3.F32.PACK_AB_MERGE_C R7, RZ, R4, RZ ;  /* 0x00000004ff07723e */ /* 0x000fe400048070ff */
[----:B------:R-:W-:-:S03]  /*1c470*/  PRMT R4, RZ, 0x7610, R4 ;  /* 0x00007610ff047816 */ /* 0x000fc60000000004 */
[----:B------:R0:W-:Y:S01]  /*1c480*/  @!P1 STG.E.U8 desc[UR14][R26.64+0xf9], R7 ;  /* 0x0000f9071a009986 */ /* 0x0001e2000c10110e */
[----:B------:R-:W-:Y:S05]  /*1c490*/  @P3 BRA `(.L_x_296) ;  /* 0x0000000000043947 */ /* 0x000fea0003800000 */
[----:B------:R2:W5:Y:S02]  /*1c4a0*/  LDG.E.U8 R4, desc[UR14][R2.64] ;  /* 0x0000000e02047981 */ /* 0x000564000c1e1100 */
.L_x_296:
[----:B------:R-:W-:Y:S05]  /*1c4b0*/  BSYNC B1 ;  /* 0x0000000000017941 */ /* 0x000fea0003800000 */
.L_x_295:
[----:B------:R-:W3:Y:S01]  /*1c4c0*/  LDL.LU R5, [R1+0x250] ;  /* 0x0002500001057983 */ /* 0x000ee20000300800 */
        /* <DEDUP_REMOVED lines=12> */
.L_x_298:
[----:B------:R-:W-:Y:S05]  /*1c590*/  BSYNC B1 ;  /* 0x0000000000017941 */ /* 0x000fea0003800000 */
.L_x_297:
[----:B---3--:R-:W3:Y:S01]  /*1c5a0*/  LDL.LU R5, [R1+0x254] ;  /* 0x0002540001057983 */ /* 0x008ee20000300800 */
[----:B-----5:R-:W-:Y:S01]  /*1c5b0*/  LOP3.LUT R4, R4, 0xff, RZ, 0xc0, !PT ;  /* 0x000000ff04047812 */ /* 0x020fe200078ec0ff */
[----:B------:R-:W-:Y:S01]  /*1c5c0*/  BSSY B1, `(.L_x_299) ;  /* 0x0000013000017945 */ /* 0x000fe20003800000 */
[----:B------:R-:W-:Y:S02]  /*1c5d0*/  IADD3 R35, P1, R35, 0x88, RZ ;  /* 0x0000008823237810 */ /* 0x000fe40007f3e0ff */
[----:B------:R-:W-:Y:S02]  /*1c5e0*/  F2FP.F16.E4M3.UNPACK_B R4, R4 ;  /* 0x00000004ff04723e */ /* 0x000fe400020006ff */
[----:B------:R-:W-:Y:S01]  /*1c5f0*/  PRMT R6, RZ, 0x7610, R6 ;  /* 0x00007610ff067816 */ /* 0x000fe20000000006 */
[----:B------:R-:W-:Y:S01]  /*1c600*/  IMAD.X R36, RZ, RZ, R37, P1 ;  /* 0x000000ffff247224 */ /* 0x000fe200008e0625 */
[----:B------:R-:W-:Y:S01]  /*1c610*/  ISETP.GE.AND P1, PT, R34, 0x89, PT ;  /* 0x000000892200780c */ /* 0x000fe20003f26270 */
[----:B------:R-:W-:-:S02]  /*1c620*/  HADD2.F32 R4, -RZ, R4.H0_H0 ;  /* 0x20000004ff047230 */ /* 0x000fc40000004100 */
[----:B------:R-:W-:Y:S01]  /*1c630*/  IMAD R36, R36, UR6, RZ ;  /* 0x0000000624247c24 */ /* 0x000fe2000f8e02ff */
[----:B------:R-:W-:Y:S01]  /*1c640*/  ISETP.LT.OR P5, PT, R0, 0x1, !P1 ;  /* 0x000000010000780c */ /* 0x000fe20004fa1670 */
[----:B------:R-:W-:-:S04]  /*1c650*/  IMAD.WIDE.U32 R38, R35, UR6, R38 ;  /* 0x0000000623267c25 */ /* 0x000fc8000f8e0026 */
[----:B------:R-:W-:Y:S01]  /*1c660*/  FMUL R4, R4, UR21 ;  /* 0x0000001504047c20 */ /* 0x000fe20008400000 */
[----:B------:R-:W-:-:S03]  /*1c670*/  IMAD R35, R35, UR7, R36 ;  /* 0x0000000723237c24 */ /* 0x000fc6000f8e0224 */
[----:B---3--:R-:W-:Y:S01]  /*1c680*/  FFMA R5, R5, UR20, R4 ;  /* 0x0000001405057c23 */ /* 0x008fe20008000004 */
[----:B------:R-:W-:-:S04]  /*1c690*/  IADD3 R4, P3, R38, UR8, RZ ;  /* 0x0000000826047c10 */ /* 0x000fc8000ff7e0ff */
[----:B0-----:R-:W-:Y:S02]  /*1c6a0*/  F2FP.SATFINITE.E4M3.F32.PACK_AB_MERGE_C R7, RZ, R5, RZ ;  /* 0x00000005ff07723e */ /* 0x001fe400048070ff */
[----:B------:R-:W-:-:S03]  /*1c6b0*/  IADD3.X R5, R39, UR9, R35, P3, !PT ;  /* 0x0000000927057c10 */ /* 0x000fc60009ffe423 */
[----:B------:R0:W-:Y:S01]  /*1c6c0*/  @!P2 STG.E.U8 desc[UR14][R30.64+0x1], R7 ;  /* 0x000001071e00a986 */ /* 0x0001e2000c10110e */
[----:B------:R-:W-:Y:S05]  /*1c6d0*/  @P5 BRA `(.L_x_300) ;  /* 0x0000000000045947 */ /* 0x000fea0003800000 */
[----:B------:R3:W5:Y:S02]  /*1c6e0*/  LDG.E.U8 R6, desc[UR14][R4.64] ;  /* 0x0000000e04067981 */ /* 0x000764000c1e1100 */
.L_x_300:
[----:B------:R-:W-:Y:S05]  /*1c6f0*/  BSYNC B1 ;  /* 0x0000000000017941 */ /* 0x000fea0003800000 */
.L_x_299:
        /* <DEDUP_REMOVED lines=13> */
.L_x_302:
[----:B------:R-:W-:Y:S05]  /*1c7d0*/  BSYNC B1 ;  /* 0x0000000000017941 */ /* 0x000fea0003800000 */
.L_x_301:
        /* <DEDUP_REMOVED lines=13> */
.L_x_304:
[----:B------:R-:W-:Y:S05]  /*1c8b0*/  BSYNC B1 ;  /* 0x0000000000017941 */ /* 0x000fea0003800000 */
.L_x_303:
        /* <DEDUP_REMOVED lines=13> */
.L_x_306:
[----:B------:R-:W-:Y:S05]  /*1c990*/  BSYNC B1 ;  /* 0x0000000000017941 */ /* 0x000fea0003800000 */
.L_x_305:
        /* <DEDUP_REMOVED lines=13> */
.L_x_308:
[----:B------:R-:W-:Y:S05]  /*1ca70*/  BSYNC B1 ;  /* 0x0000000000017941 */ /* 0x000fea0003800000 */
.L_x_307:
        /* <DEDUP_REMOVED lines=13> */
.L_x_310:
[----:B------:R-:W-:Y:S05]  /*1cb50*/  BSYNC B1 ;  /* 0x0000000000017941 */ /* 0x000fea0003800000 */
.L_x_309:
        /* <DEDUP_REMOVED lines=13> */
.L_x_312:
[----:B------:R-:W-:Y:S05]  /*1cc30*/  BSYNC B1 ;  /* 0x0000000000017941 */ /* 0x000fea0003800000 */
.L_x_311:
        /* <DEDUP_REMOVED lines=13> */
.L_x_314:
[----:B------:R-:W-:Y:S05]  /*1cd10*/  BSYNC B1 ;  /* 0x0000000000017941 */ /* 0x000fea0003800000 */
.L_x_313:
        /* <DEDUP_REMOVED lines=13> */
.L_x_316:
[----:B------:R-:W-:Y:S05]  /*1cdf0*/  BSYNC B1 ;  /* 0x0000000000017941 */ /* 0x000fea0003800000 */
.L_x_315:
        /* <DEDUP_REMOVED lines=13> */
.L_x_318:
[----:B------:R-:W-:Y:S05]  /*1ced0*/  BSYNC B1 ;  /* 0x0000000000017941 */ /* 0x000fea0003800000 */
.L_x_317:
        /* <DEDUP_REMOVED lines=13> */
.L_x_320:
[----:B------:R-:W-:Y:S05]  /*1cfb0*/  BSYNC B1 ;  /* 0x0000000000017941 */ /* 0x000fea0003800000 */
.L_x_319:
        /* <DEDUP_REMOVED lines=13> */
.L_x_322:
[----:B------:R-:W-:Y:S05]  /*1d090*/  BSYNC B1 ;  /* 0x0000000000017941 */ /* 0x000fea0003800000 */
.L_x_321:
        /* <DEDUP_REMOVED lines=13> */
.L_x_324:
[----:B------:R-:W-:Y:S05]  /*1d170*/  BSYNC B1 ;  /* 0x0000000000017941 */ /* 0x000fea0003800000 */
.L_x_323:
        /* <DEDUP_REMOVED lines=13> */
.L_x_326:
[----:B------:R-:W-:Y:S05]  /*1d250*/  BSYNC B1 ;  /* 0x0000000000017941 */ /* 0x000fea0003800000 */
.L_x_325:
        /* <DEDUP_REMOVED lines=13> */
.L_x_328:
[----:B------:R-:W-:Y:S05]  /*1d330*/  BSYNC B1 ;  /* 0x0000000000017941 */ /* 0x000fea0003800000 */
.L_x_327:
        /* <DEDUP_REMOVED lines=13> */
.L_x_330:
[----:B------:R-:W-:Y:S05]  /*1d410*/  BSYNC B1 ;  /* 0x0000000000017941 */ /* 0x000fea0003800000 */
.L_x_329:
        /* <DEDUP_REMOVED lines=13> */
.L_x_332:
[----:B------:R-:W-:Y:S05]  /*1d4f0*/  BSYNC B1 ;  /* 0x0000000000017941 */ /* 0x000fea0003800000 */
.L_x_331:
        /* <DEDUP_REMOVED lines=13> */
.L_x_334:
[----:B------:R-:W-:Y:S05]  /*1d5d0*/  BSYNC B1 ;  /* 0x0000000000017941 */ /* 0x000fea0003800000 */
.L_x_333:
        /* <DEDUP_REMOVED lines=13> */
.L_x_336:
[----:B------:R-:W-:Y:S05]  /*1d6b0*/  BSYNC B1 ;  /* 0x0000000000017941 */ /* 0x000fea0003800000 */
.L_x_335:
        /* <DEDUP_REMOVED lines=13> */
.L_x_338:
[----:B------:R-:W-:Y:S05]  /*1d790*/  BSYNC B1 ;  /* 0x0000000000017941 */ /* 0x000fea0003800000 */
.L_x_337:
        /* <DEDUP_REMOVED lines=13> */
.L_x_340:
[----:B------:R-:W-:Y:S05]  /*1d870*/  BSYNC B1 ;  /* 0x0000000000017941 */ /* 0x000fea0003800000 */
.L_x_339:
        /* <DEDUP_REMOVED lines=13> */
.L_x_342:
[----:B------:R-:W-:Y:S05]  /*1d950*/  BSYNC B1 ;  /* 0x0000000000017941 */ /* 0x000fea0003800000 */
.L_x_341:
        /* <DEDUP_REMOVED lines=13> */
.L_x_344:
[----:B------:R-:W-:Y:S05]  /*1da30*/  BSYNC B1 ;  /* 0x0000000000017941 */ /* 0x000fea0003800000 */
.L_x_343:
        /* <DEDUP_REMOVED lines=13> */
.L_x_346:
[----:B------:R-:W-:Y:S05]  /*1db10*/  BSYNC B1 ;  /* 0x0000000000017941 */ /* 0x000fea0003800000 */
.L_x_345:
        /* <DEDUP_REMOVED lines=13> */
.L_x_348:
[----:B------:R-:W-:Y:S05]  /*1dbf0*/  BSYNC B1 ;  /* 0x0000000000017941 */ /* 0x000fea0003800000 */
.L_x_347:
        /* <DEDUP_REMOVED lines=13> */
.L_x_350:
[----:B------:R-:W-:Y:S05]  /*1dcd0*/  BSYNC B1 ;  /* 0x0000000000017941 */ /* 0x000fea0003800000 */
.L_x_349:
        /* <DEDUP_REMOVED lines=13> */
.L_x_352:
[----:B------:R-:W-:Y:S05]  /*1ddb0*/  BSYNC B1 ;  /* 0x0000000000017941 */ /* 0x000fea0003800000 */
.L_x_351:
        /* <DEDUP_REMOVED lines=13> */
.L_x_354:
[----:B------:R-:W-:Y:S05]  /*1de90*/  BSYNC B1 ;  /* 0x0000000000017941 */ /* 0x000fea0003800000 */
.L_x_353:
        /* <DEDUP_REMOVED lines=13> */
.L_x_356:
[----:B------:R-:W-:Y:S05]  /*1df70*/  BSYNC B1 ;  /* 0x0000000000017941 */ /* 0x000fea0003800000 */
.L_x_355:
        /* <DEDUP_REMOVED lines=13> */
.L_x_358:
[----:B------:R-:W-:Y:S05]  /*1e050*/  BSYNC B1 ;  /* 0x0000000000017941 */ /* 0x000fea0003800000 */
.L_x_357:
        /* <DEDUP_REMOVED lines=13> */
.L_x_360:
[----:B------:R-:W-:Y:S05]  /*1e130*/  BSYNC B1 ;  /* 0x0000000000017941 */ /* 0x000fea0003800000 */
.L_x_359:
        /* <DEDUP_REMOVED lines=13> */
.L_x_362:
[----:B------:R-:W-:Y:S05]  /*1e210*/  BSYNC B1 ;  /* 0x0000000000017941 */ /* 0x000fea0003800000 */
.L_x_361:
        /* <DEDUP_REMOVED lines=13> */
.L_x_364:
[----:B------:R-:W-:Y:S05]  /*1e2f0*/  BSYNC B1 ;  /* 0x0000000000017941 */ /* 0x000fea0003800000 */
.L_x_363:
        /* <DEDUP_REMOVED lines=13> */
.L_x_366:
[----:B------:R-:W-:Y:S05]  /*1e3d0*/  BSYNC B1 ;  /* 0x0000000000017941 */ /* 0x000fea0003800000 */
.L_x_365:
        /* <DEDUP_REMOVED lines=13> */
.L_x_368:
[----:B------:R-:W-:Y:S05]  /*1e4b0*/  BSYNC B1 ;  /* 0x0000000000017941 */ /* 0x000fea0003800000 */
.L_x_367:
        /* <DEDUP_REMOVED lines=13> */
.L_x_370:
[----:B------:R-:W-:Y:S05]  /*1e590*/  BSYNC B1 ;  /* 0x0000000000017941 */ /* 0x000fea0003800000 */
.L_x_369:
        /* <DEDUP_REMOVED lines=13> */
.L_x_372:
[----:B------:R-:W-:Y:S05]  /*1e670*/  BSYNC B1 ;  /* 0x0000000000017941 */ /* 0x000fea0003800000 */
.L_x_371:
        /* <DEDUP_REMOVED lines=13> */
.L_x_374:
[----:B------:R-:W-:Y:S05]  /*1e750*/  BSYNC B1 ;  /* 0x0000000000017941 */ /* 0x000fea0003800000 */
.L_x_373:
        /* <DEDUP_REMOVED lines=13> */
.L_x_376:
[----:B------:R-:W-:Y:S05]  /*1e830*/  BSYNC B1 ;  /* 0x0000000000017941 */ /* 0x000fea0003800000 */
.L_x_375:
        /* <DEDUP_REMOVED lines=13> */
.L_x_378:
[----:B------:R-:W-:Y:S05]  /*1e910*/  BSYNC B1 ;  /* 0x0000000000017941 */ /* 0x000fea0003800000 */
.L_x_377:
        /* <DEDUP_REMOVED lines=13> */
.L_x_380:
[----:B------:R-:W-:Y:S05]  /*1e9f0*/  BSYNC B1 ;  /* 0x0000000000017941 */ /* 0x000fea0003800000 */
.L_x_379:
        /* <DEDUP_REMOVED lines=13> */
.L_x_382:
[----:B------:R-:W-:Y:S05]  /*1ead0*/  BSYNC B1 ;  /* 0x0000000000017941 */ /* 0x000fea0003800000 */
.L_x_381:
        /* <DEDUP_REMOVED lines=13> */
.L_x_384:
[----:B------:R-:W-:Y:S05]  /*1ebb0*/  BSYNC B1 ;  /* 0x0000000000017941 */ /* 0x000fea0003800000 */
.L_x_383:
        /* <DEDUP_REMOVED lines=13> */
.L_x_386:
[----:B------:R-:W-:Y:S05]  /*1ec90*/  BSYNC B1 ;  /* 0x0000000000017941 */ /* 0x000fea0003800000 */
.L_x_385:
        /* <DEDUP_REMOVED lines=13> */
.L_x_388:
[----:B------:R-:W-:Y:S05]  /*1ed70*/  BSYNC B1 ;  /* 0x0000000000017941 */ /* 0x000fea0003800000 */
.L_x_387:
        /* <DEDUP_REMOVED lines=13> */
.L_x_390:
[----:B------:R-:W-:Y:S05]  /*1ee50*/  BSYNC B1 ;  /* 0x0000000000017941 */ /* 0x000fea0003800000 */
.L_x_389:
        /* <DEDUP_REMOVED lines=13> */
.L_x_392:
[----:B------:R-:W-:Y:S05]  /*1ef30*/  BSYNC B1 ;  /* 0x0000000000017941 */ /* 0x000fea0003800000 */
.L_x_391:
        /* <DEDUP_REMOVED lines=13> */
.L_x_394:
[----:B------:R-:W-:Y:S05]  /*1f010*/  BSYNC B1 ;  /* 0x0000000000017941 */ /* 0x000fea0003800000 */
.L_x_393:
        /* <DEDUP_REMOVED lines=13> */
.L_x_396:
[----:B------:R-:W-:Y:S05]  /*1f0f0*/  BSYNC B1 ;  /* 0x0000000000017941 */ /* 0x000fea0003800000 */
.L_x_395:
        /* <DEDUP_REMOVED lines=13> */
.L_x_398:
[----:B------:R-:W-:Y:S05]  /*1f1d0*/  BSYNC B1 ;  /* 0x0000000000017941 */ /* 0x000fea0003800000 */
.L_x_397:
        /* <DEDUP_REMOVED lines=13> */
.L_x_400:
[----:B------:R-:W-:Y:S05]  /*1f2b0*/  BSYNC B1 ;  /* 0x0000000000017941 */ /* 0x000fea0003800000 */
.L_x_399:
        /* <DEDUP_REMOVED lines=13> */
.L_x_402:
[----:B------:R-:W-:Y:S05]  /*1f390*/  BSYNC B1 ;  /* 0x0000000000017941 */ /* 0x000fea0003800000 */
.L_x_401:
        /* <DEDUP_REMOVED lines=13> */
.L_x_404:
[----:B------:R-:W-:Y:S05]  /*1f470*/  BSYNC B1 ;  /* 0x0000000000017941 */ /* 0x000fea0003800000 */
.L_x_403:
        /* <DEDUP_REMOVED lines=13> */
.L_x_406:
[----:B------:R-:W-:Y:S05]  /*1f550*/  BSYNC B1 ;  /* 0x0000000000017941 */ /* 0x000fea0003800000 */
.L_x_405:
        /* <DEDUP_REMOVED lines=13> */
.L_x_408:
[----:B------:R-:W-:Y:S05]  /*1f630*/  BSYNC B1 ;  /* 0x0000000000017941 */ /* 0x000fea0003800000 */
.L_x_407:
        /* <DEDUP_REMOVED lines=13> */
.L_x_410:
[----:B------:R-:W-:Y:S05]  /*1f710*/  BSYNC B1 ;  /* 0x0000000000017941 */ /* 0x000fea0003800000 */
.L_x_409:
        /* <DEDUP_REMOVED lines=13> */
.L_x_412:
[----:B------:R-:W-:Y:S05]  /*1f7f0*/  BSYNC B1 ;  /* 0x0000000000017941 */ /* 0x000fea0003800000 */
.L_x_411:
        /* <DEDUP_REMOVED lines=13> */
.L_x_414:
[----:B------:R-:W-:Y:S05]  /*1f8d0*/  BSYNC B1 ;  /* 0x0000000000017941 */ /* 0x000fea0003800000 */
.L_x_413:
        /* <DEDUP_REMOVED lines=13> */
.L_x_416:
[----:B------:R-:W-:Y:S05]  /*1f9b0*/  BSYNC B1 ;  /* 0x0000000000017941 */ /* 0x000fea0003800000 */
.L_x_415:
        /* <DEDUP_REMOVED lines=13> */
.L_x_418:
[----:B------:R-:W-:Y:S05]  /*1fa90*/  BSYNC B1 ;  /* 0x0000000000017941 */ /* 0x000fea0003800000 */
.L_x_417:
        /* <DEDUP_REMOVED lines=13> */
.L_x_420:
[----:B------:R-:W-:Y:S05]  /*1fb70*/  BSYNC B1 ;  /* 0x0000000000017941 */ /* 0x000fea0003800000 */
.L_x_419:
        /* <DEDUP_REMOVED lines=13> */
.L_x_422:
[----:B------:R-:W-:Y:S05]  /*1fc50*/  BSYNC B1 ;  /* 0x0000000000017941 */ /* 0x000fea0003800000 */
.L_x_421:
        /* <DEDUP_REMOVED lines=13> */
.L_x_424:
[----:B------:R-:W-:Y:S05]  /*1fd30*/  BSYNC B1 ;  /* 0x0000000000017941 */ /* 0x000fea0003800000 */
.L_x_423:
        /* <DEDUP_REMOVED lines=13> */
.L_x_426:
[----:B------:R-:W-:Y:S05]  /*1fe10*/  BSYNC B1 ;  /* 0x0000000000017941 */ /* 0x000fea0003800000 */
.L_x_425:
        /* <DEDUP_REMOVED lines=13> */
.L_x_428:
[----:B------:R-:W-:Y:S05]  /*1fef0*/  BSYNC B1 ;  /* 0x0000000000017941 */ /* 0x000fea0003800000 */
.L_x_427:
        /* <DEDUP_REMOVED lines=13> */
.L_x_430:
[----:B------:R-:W-:Y:S05]  /*1ffd0*/  BSYNC B1 ;  /* 0x0000000000017941 */ /* 0x000fea0003800000 */
.L_x_429:
        /* <DEDUP_REMOVED lines=13> */
.L_x_432:
[----:B------:R-:W-:Y:S05]  /*200b0*/  BSYNC B1 ;  /* 0x0000000000017941 */ /* 0x000fea0003800000 */
.L_x_431:
        /* <DEDUP_REMOVED lines=13> */
.L_x_434:
[----:B------:R-:W-:Y:S05]  /*20190*/  BSYNC B1 ;  /* 0x0000000000017941 */ /* 0x000fea0003800000 */
.L_x_433:
        /* <DEDUP_REMOVED lines=13> */
.L_x_436:
[----:B------:R-:W-:Y:S05]  /*20270*/  BSYNC B1 ;  /* 0x0000000000017941 */ /* 0x000fea0003800000 */
.L_x_435:
        /* <DEDUP_REMOVED lines=13> */
.L_x_438:
[----:B------:R-:W-:Y:S05]  /*20350*/  BSYNC B1 ;  /* 0x0000000000017941 */ /* 0x000fea0003800000 */
.L_x_437:
        /* <DEDUP_REMOVED lines=13> */
.L_x_440:
[----:B------:R-:W-:Y:S05]  /*20430*/  BSYNC B1 ;  /* 0x0000000000017941 */ /* 0x000fea0003800000 */
.L_x_439:
        /* <DEDUP_REMOVED lines=13> */
.L_x_442:
[----:B------:R-:W-:Y:S05]  /*20510*/  BSYNC B1 ;  /* 0x0000000000017941 */ /* 0x000fea0003800000 */
.L_x_441:
        /* <DEDUP_REMOVED lines=13> */
.L_x_444:
[----:B------:R-:W-:Y:S05]  /*205f0*/  BSYNC B1 ;  /* 0x0000000000017941 */ /* 0x000fea0003800000 */
.L_x_443:
        /* <DEDUP_REMOVED lines=13> */
.L_x_446:
[----:B------:R-:W-:Y:S05]  /*206d0*/  BSYNC B1 ;  /* 0x0000000000017941 */ /* 0x000fea0003800000 */
.L_x_445:
        /* <DEDUP_REMOVED lines=13> */
.L_x_448:
[----:B------:R-:W-:Y:S05]  /*207b0*/  BSYNC B1 ;  /* 0x0000000000017941 */ /* 0x000fea0003800000 */
.L_x_447:
        /* <DEDUP_REMOVED lines=13> */
.L_x_450:
[----:B------:R-:W-:Y:S05]  /*20890*/  BSYNC B1 ;  /* 0x0000000000017941 */ /* 0x000fea0003800000 */
.L_x_449:
        /* <DEDUP_REMOVED lines=13> */
.L_x_452:
[----:B------:R-:W-:Y:S05]  /*20970*/  BSYNC B1 ;  /* 0x0000000000017941 */ /* 0x000fea0003800000 */
.L_x_451:
        /* <DEDUP_REMOVED lines=13> */
.L_x_454:
[----:B------:R-:W-:Y:S05]  /*20a50*/  BSYNC B1 ;  /* 0x0000000000017941 */ /* 0x000fea0003800000 */
.L_x_453:
        /* <DEDUP_REMOVED lines=13> */
.L_x_456:
[----:B------:R-:W-:Y:S05]  /*20b30*/  BSYNC B1 ;  /* 0x0000000000017941 */ /* 0x000fea0003800000 */
.L_x_455:
        /* <DEDUP_REMOVED lines=13> */
.L_x_458:
[----:B------:R-:W-:Y:S05]  /*20c10*/  BSYNC B1 ;  /* 0x0000000000017941 */ /* 0x000fea0003800000 */
.L_x_457:
        /* <DEDUP_REMOVED lines=13> */
.L_x_460:
[----:B------:R-:W-:Y:S05]  /*20cf0*/  BSYNC B1 ;  /* 0x0000000000017941 */ /* 0x000fea0003800000 */
.L_x_459:
        /* <DEDUP_REMOVED lines=13> */
.L_x_462:
[----:B------:R-:W-:Y:S05]  /*20dd0*/  BSYNC B1 ;  /* 0x0000000000017941 */ /* 0x000fea0003800000 */
.L_x_461:
        /* <DEDUP_REMOVED lines=13> */
.L_x_464:
[----:B------:R-:W-:Y:S05]  /*20eb0*/  BSYNC B1 ;  /* 0x0000000000017941 */ /* 0x000fea0003800000 */
.L_x_463:
        /* <DEDUP_REMOVED lines=13> */
.L_x_466:
[----:B------:R-:W-:Y:S05]  /*20f90*/  BSYNC B1 ;  /* 0x0000000000017941 */ /* 0x000fea0003800000 */
.L_x_465:
        /* <DEDUP_REMOVED lines=13> */
.L_x_468:
[----:B------:R-:W-:Y:S05]  /*21070*/  BSYNC B1 ;  /* 0x0000000000017941 */ /* 0x000fea0003800000 */
.L_x_467:
        /* <DEDUP_REMOVED lines=13> */
.L_x_470:
[----:B------:R-:W-:Y:S05]  /*21150*/  BSYNC B1 ;  /* 0x0000000000017941 */ /* 0x000fea0003800000 */
.L_x_469:
        /* <DEDUP_REMOVED lines=13> */
.L_x_472:
[----:B------:R-:W-:Y:S05]  /*21230*/  BSYNC B1 ;  /* 0x0000000000017941 */ /* 0x000fea0003800000 */
.L_x_471:
        /* <DEDUP_REMOVED lines=13> */
.L_x_474:
[----:B------:R-:W-:Y:S05]  /*21310*/  BSYNC B1 ;  /* 0x0000000000017941 */ /* 0x000fea0003800000 */
.L_x_473:
        /* <DEDUP_REMOVED lines=13> */
.L_x_476:
[----:B------:R-:W-:Y:S05]  /*213f0*/  BSYNC B1 ;  /* 0x0000000000017941 */ /* 0x000fea0003800000 */
.L_x_475:
        /* <DEDUP_REMOVED lines=13> */
.L_x_478:
[----:B------:R-:W-:Y:S05]  /*214d0*/  BSYNC B1 ;  /* 0x0000000000017941 */ /* 0x000fea0003800000 */
.L_x_477:
        /* <DEDUP_REMOVED lines=13> */
.L_x_480:
[----:B------:R-:W-:Y:S05]  /*215b0*/  BSYNC B1 ;  /* 0x0000000000017941 */ /* 0x000fea0003800000 */
.L_x_479:
        /* <DEDUP_REMOVED lines=13> */
.L_x_482:
[----:B------:R-:W-:Y:S05]  /*21690*/  BSYNC B1 ;  /* 0x0000000000017941 */ /* 0x000fea0003800000 */
.L_x_481:
        /* <DEDUP_REMOVED lines=13> */
.L_x_484:
[----:B------:R-:W-:Y:S05]  /*21770*/  BSYNC B1 ;  /* 0x0000000000017941 */ /* 0x000fea0003800000 */
.L_x_483:
        /* <DEDUP_REMOVED lines=13> */
.L_x_486:
[----:B------:R-:W-:Y:S05]  /*21850*/  BSYNC B1 ;  /* 0x0000000000017941 */ /* 0x000fea0003800000 */
.L_x_485:
        /* <DEDUP_REMOVED lines=13> */
.L_x_488:
[----:B------:R-:W-:Y:S05]  /*21930*/  BSYNC B1 ;  /* 0x0000000000017941 */ /* 0x000fea0003800000 */
.L_x_487:
        /* <DEDUP_REMOVED lines=13> */
.L_x_490:
[----:B------:R-:W-:Y:S05]  /*21a10*/  BSYNC B1 ;  /* 0x0000000000017941 */ /* 0x000fea0003800000 */
.L_x_489:
        /* <DEDUP_REMOVED lines=13> */
.L_x_492:
[----:B------:R-:W-:Y:S05]  /*21af0*/  BSYNC B1 ;  /* 0x0000000000017941 */ /* 0x000fea0003800000 */
.L_x_491:
        /* <DEDUP_REMOVED lines=13> */
.L_x_494:
[----:B------:R-:W-:Y:S05]  /*21bd0*/  BSYNC B1 ;  /* 0x0000000000017941 */ /* 0x000fea0003800000 */
.L_x_493:
        /* <DEDUP_REMOVED lines=13> */
.L_x_496:
[----:B------:R-:W-:Y:S05]  /*21cb0*/  BSYNC B1 ;  /* 0x0000000000017941 */ /* 0x000fea0003800000 */
.L_x_495:
        /* <DEDUP_REMOVED lines=13> */
.L_x_498:
[----:B------:R-:W-:Y:S05]  /*21d90*/  BSYNC B1 ;  /* 0x0000000000017941 */ /* 0x000fea0003800000 */
.L_x_497:
        /* <DEDUP_REMOVED lines=13> */
.L_x_500:
[----:B------:R-:W-:Y:S05]  /*21e70*/  BSYNC B1 ;  /* 0x0000000000017941 */ /* 0x000fea0003800000 */
.L_x_499:
        /* <DEDUP_REMOVED lines=13> */
.L_x_502:
[----:B------:R-:W-:Y:S05]  /*21f50*/  BSYNC B1 ;  /* 0x0000000000017941 */ /* 0x000fea0003800000 */
.L_x_501:
        /* <DEDUP_REMOVED lines=13> */
.L_x_504:
[----:B------:R-:W-:Y:S05]  /*22030*/  BSYNC B1 ;  /* 0x0000000000017941 */ /* 0x000fea0003800000 */
.L_x_503:
        /* <DEDUP_REMOVED lines=13> */
.L_x_506:
[----:B------:R-:W-:Y:S05]  /*22110*/  BSYNC B1 ;  /* 0x0000000000017941 */ /* 0x000fea0003800000 */
.L_x_505:
        /* <DEDUP_REMOVED lines=13> */
.L_x_508:
[----:B------:R-:W-:Y:S05]  /*221f0*/  BSYNC B1 ;  /* 0x0000000000017941 */ /* 0x000fea0003800000 */
.L_x_507:
        /* <DEDUP_REMOVED lines=13> */
.L_x_510:
[----:B------:R-:W-:Y:S05]  /*222d0*/  BSYNC B1 ;  /* 0x0000000000017941 */ /* 0x000fea0003800000 */
.L_x_509:
        /* <DEDUP_REMOVED lines=13> */
.L_x_512:
[----:B------:R-:W-:Y:S05]  /*223b0*/  BSYNC B1 ;  /* 0x0000000000017941 */ /* 0x000fea0003800000 */
.L_x_511:
        /* <DEDUP_REMOVED lines=13> */
.L_x_514:
[----:B------:R-:W-:Y:S05]  /*22490*/  BSYNC B1 ;  /* 0x0000000000017941 */ /* 0x000fea0003800000 */
.L_x_513:
        /* <DEDUP_REMOVED lines=13> */
.L_x_516:
[----:B------:R-:W-:Y:S05]  /*22570*/  BSYNC B1 ;  /* 0x0000000000017941 */ /* 0x000fea0003800000 */
.L_x_515:
        /* <DEDUP_REMOVED lines=13> */
.L_x_518:
[----:B------:R-:W-:Y:S05]  /*22650*/  BSYNC B1 ;  /* 0x0000000000017941 */ /* 0x000fea0003800000 */
.L_x_517:
        /* <DEDUP_REMOVED lines=13> */
.L_x_520:
[----:B------:R-:W-:Y:S05]  /*22730*/  BSYNC B1 ;  /* 0x0000000000017941 */ /* 0x000fea0003800000 */
.L_x_519:
        /* <DEDUP_REMOVED lines=13> */
.L_x_522:
[----:B------:R-:W-:Y:S05]  /*22810*/  BSYNC B1 ;  /* 0x0000000000017941 */ /* 0x000fea0003800000 */
.L_x_521:
        /* <DEDUP_REMOVED lines=13> */
.L_x_524:
[----:B------:R-:W-:Y:S05]  /*228f0*/  BSYNC B1 ;  /* 0x0000000000017941 */ /* 0x000fea0003800000 */
.L_x_523:
        /* <DEDUP_REMOVED lines=13> */
.L_x_526:
[----:B------:R-:W-:Y:S05]  /*229d0*/  BSYNC B1 ;  /* 0x0000000000017941 */ /* 0x000fea0003800000 */
.L_x_525:
        /* <DEDUP_REMOVED lines=13> */
.L_x_528:
[----:B------:R-:W-:Y:S05]  /*22ab0*/  BSYNC B1 ;  /* 0x0000000000017941 */ /* 0x000fea0003800000 */
.L_x_527:
        /* <DEDUP_REMOVED lines=13> */
.L_x_530:
[----:B------:R-:W-:Y:S05]  /*22b90*/  BSYNC B1 ;  /* 0x0000000000017941 */ /* 0x000fea0003800000 */
.L_x_529:
        /* <DEDUP_REMOVED lines=13> */
.L_x_532:
[----:B------:R-:W-:Y:S05]  /*22c70*/  BSYNC B1 ;  /* 0x0000000000017941 */ /* 0x000fea0003800000 */
.L_x_531:
        /* <DEDUP_REMOVED lines=13> */
.L_x_534:
[----:B------:R-:W-:Y:S05]  /*22d50*/  BSYNC B1 ;  /* 0x0000000000017941 */ /* 0x000fea0003800000 */
.L_x_533:
        /* <DEDUP_REMOVED lines=13> */
.L_x_536:
[----:B------:R-:W-:Y:S05]  /*22e30*/  BSYNC B1 ;  /* 0x0000000000017941 */ /* 0x000fea0003800000 */
.L_x_535:
        /* <DEDUP_REMOVED lines=13> */
.L_x_538:
[----:B------:R-:W-:Y:S05]  /*22f10*/  BSYNC B1 ;  /* 0x0000000000017941 */ /* 0x000fea0003800000 */
.L_x_537:
        /* <DEDUP_REMOVED lines=13> */
.L_x_540:
[----:B------:R-:W-:Y:S05]  /*22ff0*/  BSYNC B1 ;  /* 0x0000000000017941 */ /* 0x000fea0003800000 */
.L_x_539:
        /* <DEDUP_REMOVED lines=13> */
.L_x_542:
[----:B------:R-:W-:Y:S05]  /*230d0*/  BSYNC B1 ;  /* 0x0000000000017941 */ /* 0x000fea0003800000 */
.L_x_541:
        /* <DEDUP_REMOVED lines=13> */
.L_x_544:
[----:B------:R-:W-:Y:S05]  /*231b0*/  BSYNC B1 ;  /* 0x0000000000017941 */ /* 0x000fea0003800000 */
.L_x_543:
        /* <DEDUP_REMOVED lines=13> */
.L_x_546:
[----:B------:R-:W-:Y:S05]  /*23290*/  BSYNC B1 ;  /* 0x0000000000017941 */ /* 0x000fea0003800000 */
.L_x_545:
[----:B--234-:R-:W2:Y:S01]  /*232a0*/  LDL.LU R3, [R1+0x444] ;  /* 0x0004440001037983 */ /* 0x01cea20000300800 */
[----:B-----5:R-:W-:Y:S01]  /*232b0*/  LOP3.LUT R6, R6, 0xff, RZ, 0xc0, !PT ;  /* 0x000000ff06067812 */ /* 0x020fe200078ec0ff */
[----:B------:R-:W-:Y:S01]  /*232c0*/  BSSY B1, `(.L_x_547) ;  /* 0x000000b000017945 */ /* 0x000fe20003800000 */
[----:B------:R-:W-:Y:S02]  /*232d0*/  ISETP.LT.OR P2, PT, R0, 0xf9, !P1 ;  /* 0x000000f90000780c */ /* 0x000fe40004f41670 */
[----:B------:R-:W-:Y:S02]  /*232e0*/  F2FP.F16.E4M3.UNPACK_B R6, R6 ;  /* 0x00000006ff06723e */ /* 0x000fe400020006ff */
[----:B------:R-:W-:-:S03]  /*232f0*/  PRMT R2, RZ, 0x7610, R2 ;  /* 0x00007610ff027816 */ /* 0x000fc60000000002 */
[----:B------:R-:W-:-:S05]  /*23300*/  HADD2.F32 R6, -RZ, R6.H0_H0 ;  /* 0x20000006ff067230 */ /* 0x000fca0000004100 */
[----:B------:R-:W-:-:S04]  /*23310*/  FMUL R6, R6, UR21 ;  /* 0x0000001506067c20 */ /* 0x000fc80008400000 */
[----:B--2---:R-:W-:-:S05]  /*23320*/  FFMA R6, R3, UR20, R6 ;  /* 0x0000001403067c23 */ /* 0x004fca0008000006 */
[----:B------:R-:W-:-:S05]  /*23330*/  F2FP.SATFINITE.E4M3.F32.PACK_AB_MERGE_C R3, RZ, R6, RZ ;  /* 0x00000006ff03723e */ /* 0x000fca00048070ff */
[----:B------:R2:W-:Y:S01]  /*23340*/  @!P0 STG.E.U8 desc[UR14][R30.64+0xf9], R3 ;  /* 0x0000f9031e008986 */ /* 0x0005e2000c10110e */
[----:B------:R-:W-:Y:S05]  /*23350*/  @P2 BRA `(.L_x_548) ;  /* 0x0000000000042947 */ /* 0x000fea0003800000 */
[----:B------:R3:W5:Y:S02]  /*23360*/  LDG.E.U8 R2, desc[UR14][R4.64+0xf8] ;  /* 0x0000f80e04027981 */ /* 0x000764000c1e1100 */
.L_x_548:
[----:B------:R-:W-:Y:S05]  /*23370*/  BSYNC B1 ;  /* 0x0000000000017941 */ /* 0x000fea0003800000 */
.L_x_547:
[----:B--2---:R-:W2:Y:S01]  /*23380*/  LDL.LU R3, [R1+0x448] ;  /* 0x0004480001037983 */ /* 0x004ea20000300800 */
        /* <DEDUP_REMOVED lines=12> */
.L_x_550:
[----:B------:R-:W-:Y:S05]  /*23450*/  BSYNC B1 ;  /* 0x0000000000017941 */ /* 0x000fea0003800000 */
.L_x_549:
[----:B------:R-:W-:Y:S05]  /*23460*/  @P1 BRA `(.L_x_551) ;  /* 0x0000004800841947 */ /* 0x000fea0003800000 */
[----:B------:R-:W2:Y:S01]  /*23470*/  LDL.LU R2, [R1+0x44c] ;  /* 0x00044c0001027983 */ /* 0x000ea20000300800 */
[----:B-----5:R-:W-:-:S04]  /*23480*/  LOP3.LUT R0, R0, 0xff, RZ, 0xc0, !PT ;  /* 0x000000ff00007812 */ /* 0x020fc800078ec0ff */
[----:B------:R-:W-:-:S05]  /*23490*/  F2FP.F16.E4M3.UNPACK_B R0, R0 ;  /* 0x00000000ff00723e */ /* 0x000fca00020006ff */
[----:B------:R-:W-:-:S05]  /*234a0*/  HADD2.F32 R0, -RZ, R0.H0_H0 ;  /* 0x20000000ff007230 */ /* 0x000fca0000004100 */
[----:B------:R-:W-:-:S04]  /*234b0*/  FMUL R0, R0, UR21 ;  /* 0x0000001500007c20 */ /* 0x000fc80008400000 */
[----:B--2---:R-:W-:-:S05]  /*234c0*/  FFMA R0, R2, UR20, R0 ;  /* 0x0000001402007c23 */ /* 0x004fca0008000000 */
[----:B------:R-:W-:-:S05]  /*234d0*/  F2FP.SATFINITE.E4M3.F32.PACK_AB_MERGE_C R3, RZ, R0, RZ ;  /* 0x00000000ff03723e */ /* 0x000fca00048070ff */
[----:B------:R2:W-:Y:S01]  /*234e0*/  STG.E.U8 desc[UR14][R28.64+0xf9], R3 ;  /* 0x0000f9031c007986 */ /* 0x0005e2000c10110e */
[----:B------:R-:W-:Y:S05]  /*234f0*/  BRA `(.L_x_551) ;  /* 0x0000004800607947 */ /* 0x000fea0003800000 */
.L_x_38:
[----:B------:R-:W-:Y:S01]  /*23500*/  ISETP.GE.AND P3, PT, R34, 0x1, PT ;  /* 0x000000012200780c */ /* 0x000fe20003f66270 */
[----:B-----5:R-:W-:Y:S01]  /*23510*/  FMUL R2, R2, UR20 ;  /* 0x0000001402027c20 */ /* 0x020fe20008400000 */
[----:B------:R-:W2:Y:S02]  /*23520*/  LDL.LU R40, [R1+0x200] ;  /* 0x0002000001287983 */ /* 0x000ea40000300800 */
[----:B------:R-:W-:Y:S02]  /*23530*/  ISETP.LT.OR P0, PT, R0, 0x1, !P3 ;  /* 0x000000010000780c */ /* 0x000fe40005f01670 */
[----:B------:R-:W-:Y:S01]  /*23540*/  F2FP.SATFINITE.E4M3.F32.PACK_AB_MERGE_C R2, RZ, R2, RZ ;  /* 0x00000002ff02723e */ /* 0x000fe200048070ff */
[----:B------:R-:W-:Y:S01]  /*23550*/  FMUL R3, R3, UR20 ;  /* 0x0000001403037c20 */ /* 0x000fe20008400000 */
[----:B------:R-:W-:Y:S01]  /*23560*/  ISETP.GE.AND P2, PT, R34, 0x9, PT ;  /* 0x000000092200780c */ /* 0x000fe20003f46270 */
[----:B------:R-:W-:Y:S01]  /*23570*/  FMUL R4, R4, UR20 ;  /* 0x0000001404047c20 */ /* 0x000fe20008400000 */
[----:B------:R-:W-:Y:S01]  /*23580*/  FMUL R5, R5, UR20 ;  /* 0x0000001405057c20 */ /* 0x000fe20008400000 */
[----:B------:R-:W-:Y:S01]  /*23590*/  ISETP.LT.OR P1, PT, R0, 0x9, !P3 ;  /* 0x000000090000780c */ /* 0x000fe20005f21670 */
[----:B------:R-:W-:Y:S01]  /*235a0*/  FMUL R6, R6, UR20 ;  /* 0x0000001406067c20 */ /* 0x000fe20008400000 */
[----:B------:R-:W-:Y:S01]  /*235b0*/  ISETP.LT.OR P5, PT, R0, 0xa, !P3 ;  /* 0x0000000a0000780c */ /* 0x000fe20005fa1670 */
[----:B------:R-:W-:Y:S01]  /*235c0*/  FMUL R7, R7, UR20 ;  /* 0x0000001407077c20 */ /* 0x000fe20008400000 */
[----:B------:R-:W-:Y:S01]  /*235d0*/  FMUL R8, R8, UR20 ;  /* 0x0000001408087c20 */ /* 0x000fe20008400000 */
[----:B------:R-:W-:Y:S01]  /*235e0*/  FMUL R9, R9, UR20 ;  /* 0x0000001409097c20 */ /* 0x000fe20008400000 */
[----:B------:R-:W-:Y:S01]  /*235f0*/  @!P0 STG.E.U8 desc[UR14][R24.64], R2 ;  /* 0x0000000218008986 */ /* 0x000fe2000c10110e */
[----:B------:R-:W-:-:S02]  /*23600*/  ISETP.LT.OR P0, PT, R0, 0x2, !P3 ;  /* 0x000000020000780c */ /* 0x000fc40005f01670 */
[----:B------:R-:W-:Y:S01]  /*23610*/  F2FP.SATFINITE.E4M3.F32.PACK_AB_MERGE_C R3, RZ, R3, RZ ;  /* 0x00000003ff03723e */ /* 0x000fe200048070ff */
[----:B------:R-:W-:Y:S01]  /*23620*/  FMUL R10, R10, UR20 ;  /* 0x000000140a0a7c20 */ /* 0x000fe20008400000 */
[----:B------:R-:W-:Y:S01]  /*23630*/  F2FP.SATFINITE.E4M3.F32.PACK_AB_MERGE_C R4, RZ, R4, RZ ;  /* 0x00000004ff04723e */ /* 0x000fe200048070ff */
[----:B------:R-:W-:Y:S01]  /*23640*/  FMUL R11, R11, UR20 ;  /* 0x000000140b0b7c20 */ /* 0x000fe20008400000 */
[----:B------:R-:W-:Y:S01]  /*23650*/  FMUL R12, R12, UR20 ;  /* 0x000000140c0c7c20 */ /* 0x000fe20008400000 */
[----:B------:R-:W-:Y:S01]  /*23660*/  FMUL R13, R13, UR20 ;  /* 0x000000140d0d7c20 */ /* 0x000fe20008400000 */
[----:B------:R-:W-:Y:S01]  /*23670*/  FMUL R14, R14, UR20 ;  /* 0x000000140e0e7c20 */ /* 0x000fe20008400000 */
[----:B------:R-:W-:Y:S01]  /*23680*/  FMUL R15, R15, UR20 ;  /* 0x000000140f0f7c20 */ /* 0x000fe20008400000 */
[----:B------:R-:W-:Y:S01]  /*23690*/  FMUL R16, R16, UR20 ;  /* 0x0000001410107c20 */ /* 0x000fe20008400000 */
[----:B------:R-:W-:Y:S01]  /*236a0*/  FMUL R17, R17, UR20 ;  /* 0x0000001411117c20 */ /* 0x000fe20008400000 */
[----:B------:R-:W-:Y:S01]  /*236b0*/  FMUL R18, R18, UR20 ;  /* 0x0000001412127c20 */ /* 0x000fe20008400000 */
[----:B------:R0:W-:Y:S01]  /*236c0*/  @!P0 STG.E.U8 desc[UR14][R24.64+0x1], R3 ;  /* 0x0000010318008986 */ /* 0x0001e2000c10110e */
[----:B------:R-:W-:-:S02]  /*236d0*/  ISETP.LT.OR P0, PT, R0, 0x1, !P2 ;  /* 0x000000010000780c */ /* 0x000fc40005701670 */
[----:B------:R-:W-:Y:S01]  /*236e0*/  F2FP.SATFINITE.E4M3.F32.PACK_AB_MERGE_C R5, RZ, R5, RZ ;  /* 0x00000005ff05723e */ /* 0x000fe200048070ff */
[----:B------:R-:W-:Y:S01]  /*236f0*/  FMUL R19, R19, UR20 ;  /* 0x0000001413137c20 */ /* 0x000fe20008400000 */
[----:B------:R-:W-:Y:S01]  /*23700*/  FMUL R20, R20, UR20 ;  /* 0x0000001414147c20 */ /* 0x000fe20008400000 */
[----:B------:R-:W-:Y:S01]  /*23710*/  FMUL R21, R21, UR20 ;  /* 0x0000001415157c20 */ /* 0x000fe20008400000 */
[----:B------:R-:W3:Y:S07]  /*23720*/  LDL.LU R39, [R1+0x204] ;  /* 0x0002040001277983 */ /* 0x000eee0000300800 */
[----:B------:R-:W-:Y:S01]  /*23730*/  @!P0 STG.E.U8 desc[UR14][R26.64], R4 ;  /* 0x000000041a008986 */ /* 0x000fe2000c10110e */
[----:B------:R-:W-:-:S02]  /*23740*/  ISETP.LT.OR P0, PT, R0, 0x2, !P2 ;  /* 0x000000020000780c */ /* 0x000fc40005701670 */
[----:B------:R-:W-:Y:S01]  /*23750*/  F2FP.SATFINITE.E4M3.F32.PACK_AB_MERGE_C R6, RZ, R6, RZ ;  /* 0x00000006ff06723e */ /* 0x000fe200048070ff */
[----:B------:R-:W-:Y:S01]  /*23760*/  FMUL R22, R22, UR20 ;  /* 0x0000001416167c20 */ /* 0x000fe20008400000 */
[----:B------:R-:W-:Y:S01]  /*23770*/  F2FP.SATFINITE.E4M3.F32.PACK_AB_MERGE_C R7, RZ, R7, RZ ;  /* 0x00000007ff07723e */ /* 0x000fe200048070ff */
[----:B------:R-:W4:Y:S08]  /*23780*/  LDL.LU R35, [R1+0x208] ;  /* 0x0002080001237983 */ /* 0x000f300000300800 */
[----:B------:R1:W-:Y:S01]  /*23790*/  @!P0 STG.E.U8 desc[UR14][R26.64+0x1], R5 ;  /* 0x000001051a008986 */ /* 0x0003e2000c10110e */
[----:B------:R-:W-:-:S02]  /*237a0*/  ISETP.LT.OR P0, PT, R0, 0x9, !P2 ;  /* 0x000000090000780c */ /* 0x000fc40005701670 */
[----:B------:R-:W-:Y:S01]  /*237b0*/  F2FP.SATFINITE.E4M3.F32.PACK_AB_MERGE_C R8, RZ, R8, RZ ;  /* 0x00000008ff08723e */ /* 0x000fe200048070ff */
[----:B------:R-:W-:Y:S01]  /*237c0*/  @!P1 STG.E.U8 desc[UR14][R24.64+0x8], R6 ;  /* 0x0000080618009986 */ /* 0x000fe2000c10110e */
[----:B------:R-:W-:-:S03]  /*237d0*/  ISETP.LT.OR P1, PT, R0, 0xa, !P2 ;  /* 0x0000000a0000780c */ /* 0x000fc60005721670 */
[----:B------:R-:W-:Y:S01]  /*237e0*/  @!P5 STG.E.U8 desc[UR14][R24.64+0x9], R7 ;  /* 0x000009071800d986 */ /* 0x000fe2000c10110e */
[C---:B------:R-:W-:Y:S02]  /*237f0*/  ISETP.LT.OR P5, PT, R0.reuse, 0x11, !P3 ;  /* 0x000000110000780c */ /* 0x040fe40005fa1670 */
[----:B------:R-:W-:Y:S01]  /*23800*/  F2FP.SATFINITE.E4M3.F32.PACK_AB_MERGE_C R9, RZ, R9, RZ ;  /* 0x00000009ff09723e */ /* 0x000fe200048070ff */
[----:B------:R-:W-:Y:S01]  /*23810*/  FMUL R23, R23, UR20 ;  /* 0x0000001417177c20 */ /* 0x000fe20008400000 */
[----:B------:R-:W-:Y:S01]  /*23820*/  F2FP.SATFINITE.E4M3.F32.PACK_AB_MERGE_C R10, RZ, R10, RZ ;  /* 0x0000000aff0a723e */ /* 0x000fe200048070ff */
[----:B------:R-:W-:Y:S01]  /*23830*/  @!P0 STG.E.U8 desc[UR14][R26.64+0x8], R8 ;  /* 0x000008081a008986 */ /* 0x000fe2000c10110e */
[C---:B------:R-:W-:Y:S02]  /*23840*/  ISETP.LT.OR P0, PT, R0.reuse, 0x12, !P3 ;  /* 0x000000120000780c */ /* 0x040fe40005f01670 */
[----:B------:R-:W-:Y:S01]  /*23850*/  F2FP.SATFINITE.E4M3.F32.PACK_AB_MERGE_C R11, RZ, R11, RZ ;  /* 0x0000000bff0b723e */ /* 0x000fe200048070ff */
[----:B------:R-:W-:Y:S01]  /*23860*/  @!P1 STG.E.U8 desc[UR14][R26.64+0x9], R9 ;  /* 0x000009091a009986 */ /* 0x000fe2000c10110e */
[----:B------:R-:W-:-:S03]  /*23870*/  ISETP.LT.OR P1, PT, R0, 0x11, !P2 ;  /* 0x000000110000780c */ /* 0x000fc60005721670 */
[----:B------:R-:W-:Y:S01]  /*23880*/  @!P5 STG.E.U8 desc[UR14][R24.64+0x10], R10 ;  /* 0x0000100a1800d986 */ /* 0x000fe2000c10110e */
[C---:B------:R-:W-:Y:S02]  /*23890*/  ISETP.LT.OR P5, PT, R0.reuse, 0x12, !P2 ;  /* 0x000000120000780c */ /* 0x040fe400057a1670 */
[----:B------:R-:W-:Y:S01]  /*238a0*/  F2FP.SATFINITE.E4M3.F32.PACK_AB_MERGE_C R12, RZ, R12, RZ ;  /* 0x0000000cff0c723e */ /* 0x000fe200048070ff */
[----:B------:R-:W3:Y:S04]  /*238b0*/  LDL.LU R33, [R1+0x20c] ;  /* 0x00020c0001217983 */ /* 0x000ee80000300800 */
[----:B------:R-:W-:Y:S01]  /*238c0*/  @!P0 STG.E.U8 desc[UR14][R24.64+0x11], R11 ;  /* 0x0000110b18008986 */ /* 0x000fe2000c10110e */
[----:B------:R-:W-:Y:S02]  /*238d0*/  ISETP.LT.OR P0, PT, R0, 0x19, !P3 ;  /* 0x000000190000780c */ /* 0x000fe40005f01670 */
[----:B------:R-:W-:-:S02]  /*238e0*/  F2FP.SATFINITE.E4M3.F32.PACK_AB_MERGE_C R13, RZ, R13, RZ ;  /* 0x0000000dff0d723e */ /* 0x000fc400048070ff */
[----:B------:R-:W-:Y:S01]  /*238f0*/  F2FP.SATFINITE.E4M3.F32.PACK_AB_MERGE_C R14, RZ, R14, RZ ;  /* 0x0000000eff0e723e */ /* 0x000fe200048070ff */
[----:B------:R-:W-:Y:S01]  /*23900*/  @!P1 STG.E.U8 desc[UR14][R26.64+0x10], R12 ;  /* 0x0000100c1a009986 */ /* 0x000fe2000c10110e */
[----:B------:R-:W-:-:S03]  /*23910*/  ISETP.LT.OR P1, PT, R0, 0x1a, !P3 ;  /* 0x0000001a0000780c */ /* 0x000fc60005f21670 */
[----:B------:R-:W-:Y:S01]  /*23920*/  @!P5 STG.E.U8 desc[UR14][R26.64+0x11], R13 ;  /* 0x0000110d1a00d986 */ /* 0x000fe2000c10110e */
[----:B------:R-:W-:-:S03]  /*23930*/  ISETP.LT.OR P5, PT, R0, 0x19, !P2 ;  /* 0x000000190000780c */ /* 0x000fc600057a1670 */
[----:B------:R-:W-:Y:S01]  /*23940*/  @!P0 STG.E.U8 desc[UR14][R24.64+0x18], R14 ;  /* 0x0000180e18008986 */ /* 0x000fe2000c10110e */
[C---:B------:R-:W-:Y:S02]  /*23950*/  ISETP.LT.OR P0, PT, R0.reuse, 0x1a, !P2 ;  /* 0x0000001a0000780c */ /* 0x040fe40005701670 */
[----:B------:R-:W-:Y:S01]  /*23960*/  F2FP.SATFINITE.E4M3.F32.PACK_AB_MERGE_C R15, RZ, R15, RZ ;  /* 0x0000000fff0f723e */ /* 0x000fe200048070ff */
[----:B------:R-:W3:Y:S01]  /*23970*/  LDL.LU R32, [R1+0x210] ;  /* 0x0002100001207983 */ /* 0x000ee20000300800 */
[----:B------:R-:W-:Y:S02]  /*23980*/  F2FP.SATFINITE.E4M3.F32.PACK_AB_MERGE_C R16, RZ, R16, RZ ;  /* 0x00000010ff10723e */ /* 0x000fe400048070ff */
[----:B------:R-:W-:Y:S01]  /*23990*/  F2FP.SATFINITE.E4M3.F32.PACK_AB_MERGE_C R17, RZ, R17, RZ ;  /* 0x00000011ff11723e */ /* 0x000fe200048070ff */
[----:B------:R-:W-:Y:S01]  /*239a0*/  @!P1 STG.E.U8 desc[UR14][R24.64+0x19], R15 ;  /* 0x0000190f18009986 */ /* 0x000fe2000c10110e */
[----:B------:R-:W-:-:S03]  /*239b0*/  ISETP.LT.OR P1, PT, R0, 0x21, !P3 ;  /* 0x000000210000780c */ /* 0x000fc60005f21670 */
[----:B------:R-:W-:Y:S01]  /*239c0*/  @!P5 STG.E.U8 desc[UR14][R26.64+0x18], R16 ;  /* 0x000018101a00d986 */ /* 0x000fe2000c10110e */
[----:B------:R-:W-:-:S03]  /*239d0*/  ISETP.LT.OR P5, PT, R0, 0x22, !P3 ;  /* 0x000000220000780c */ /* 0x000fc60005fa1670 */
[----:B------:R-:W-:Y:S01]  /*239e0*/  @!P0 STG.E.U8 desc[UR14][R26.64+0x19], R17 ;  /* 0x000019111a008986 */ /* 0x000fe2000c10110e */
[----:B------:R-:W-:Y:S02]  /*239f0*/  ISETP.LT.OR P0, PT, R0, 0x21, !P2 ;  /* 0x000000210000780c */ /* 0x000fe40005701670 */
[----:B------:R-:W-:Y:S01]  /*23a00*/  F2FP.SATFINITE.E4M3.F32.PACK_AB_MERGE_C R18, RZ, R18, RZ ;  /* 0x00000012ff12723e */ /* 0x000fe200048070ff */
[----:B------:R-:W-:Y:S01]  /*23a10*/  FMUL R152, R152, UR20 ;  /* 0x0000001498987c20 */ /* 0x000fe20008400000 */
[----:B------:R-:W-:Y:S01]  /*23a20*/  F2FP.SATFINITE.E4M3.F32.PACK_AB_MERGE_C R19, RZ, R19, RZ ;  /* 0x00000013ff13723e */ /* 0x000fe200048070ff */
[----:B------:R-:W-:Y:S01]  /*23a30*/  FMUL R153, R153, UR20 ;  /* 0x0000001499997c20 */ /* 0x000fe20008400000 */
        /* <DEDUP_REMOVED lines=24> */
[C---:B------:R-:W-:Y:S02]  /*23bc0*/  ISETP.LT.OR P1, PT, R0.reuse, 0x32, !P3 ;  /* 0x000000320000780c */ /* 0x040fe40005f21670 */
[C---:B------:R-:W-:Y:S01]  /*23bd0*/  ISETP.LT.OR P6, PT, R0.reuse, 0x32, !P2 ;  /* 0x000000320000780c */ /* 0x040fe200057c1670 */
[----:B------:R-:W-:Y:S01]  /*23be0*/  @!P5 STG.E.U8 desc[UR14][R26.64+0x29], R153 ;  /* 0x000029991a00d986 */ /* 0x000fe2000c10110e */
[----:B------:R-:W-:-:S03]  /*23bf0*/  ISETP.LT.OR P5, PT, R0, 0x31, !P2 ;  /* 0x000000310000780c */ /* 0x000fc600057a1670 */
[----:B------:R-:W-:Y:S01]  /*23c00*/  @!P0 STG.E.U8 desc[UR14][R24.64+0x30], R154 ;  /* 0x0000309a18008986 */ /* 0x000fe2000c10110e */
[----:B------:R-:W-:Y:S01]  /*23c10*/  ISETP.LT.OR P0, PT, R0, 0x39, !P3 ;  /* 0x000000390000780c */ /* 0x000fe20005f01670 */
[----:B------:R-:W-:Y:S01]  /*23c20*/  FMUL R158, R158, UR20 ;  /* 0x000000149e9e7c20 */ /* 0x000fe20008400000 */
[----:B------:R-:W-:Y:S01]  /*23c30*/  F2FP.SATFINITE.E4M3.F32.PACK_AB_MERGE_C R155, RZ, R155, RZ ;  /* 0x0000009bff9b723e */ /* 0x000fe200048070ff */
[----:B------:R-:W-:Y:S01]  /*23c40*/  FMUL R159, R159, UR20 ;  /* 0x000000149f9f7c20 */ /* 0x000fe20008400000 */
        /* <DEDUP_REMOVED lines=36> */
[----:B0-----:R-:W-:Y:S01]  /*23e90*/  F2FP.SATFINITE.E4M3.F32.PACK_AB_MERGE_C R3, RZ, R166, RZ ;  /* 0x000000a6ff03723e */ /* 0x001fe200048070ff */
[----:B------:R-:W-:Y:S01]  /*23ea0*/  @!P1 STG.E.U8 desc[UR14][R24.64+0x41], R163 ;  /* 0x000041a318009986 */ /* 0x000fe2000c10110e */
[----:B------:R-:W-:-:S03]  /*23eb0*/  ISETP.LT.OR P1, PT, R0, 0x4a, !P3 ;  /* 0x0000004a0000780c */ /* 0x000fc60005f21670 */
[----:B------:R-:W-:Y:S01]  /*23ec0*/  @!P5 STG.E.U8 desc[UR14][R26.64+0x40], R164 ;  /* 0x000040a41a00d986 */ /* 0x000fe2000c10110e */
[----:B------:R-:W-:-:S03]  /*23ed0*/  ISETP.LT.OR P5, PT, R0, 0x49, !P2 ;  /* 0x000000490000780c */ /* 0x000fc600057a1670 */
[----:B------:R-:W-:Y:S01]  /*23ee0*/  @!P6 STG.E.U8 desc[UR14][R26.64+0x41], R165 ;  /* 0x000041a51a00e986 */ /* 0x000fe2000c10110e */
[----:B------:R-:W-:-:S03]  /*23ef0*/  ISETP.LT.OR P6, PT, R0, 0x4a, !P2 ;  /* 0x0000004a0000780c */ /* 0x000fc600057c1670 */
[----:B------:R0:W-:Y:S01]  /*23f00*/  @!P0 STG.E.U8 desc[UR14][R24.64+0x48], R3 ;  /* 0x0000480318008986 */ /* 0x0001e2000c10110e */
[----:B------:R-:W-:Y:S01]  /*23f10*/  ISETP.LT.OR P0, PT, R0, 0x51, !P3 ;  /* 0x000000510000780c */ /* 0x000fe20005f01670 */
[----:B------:R-:W-:Y:S01]  /*23f20*/  FMUL R170, R170, UR20 ;  /* 0x00000014aaaa7c20 */ /* 0x000fe20008400000 */
[----:B------:R-:W-:Y:S01]  /*23f30*/  F2FP.SATFINITE.E4M3.F32.PACK_AB_MERGE_C R167, RZ, R167, RZ ;  /* 0x000000a7ffa7723e */ /* 0x000fe200048070ff */
[----:B------:R-:W-:Y:S01]  /*23f40*/  FMUL R171, R171, UR20 ;  /* 0x00000014abab7c20 */ /* 0x000fe20008400000 */
[----:B-1----:R-:W-:Y:S01]  /*23f50*/  F2FP.SATFINITE.E4M3.F32.PACK_AB_MERGE_C R5, RZ, R168, RZ ;  /* 0x000000a8ff05723e */ /* 0x002fe200048070ff */
[----:B------:R-:W-:Y:S01]  /*23f60*/  FMUL R172, R172, UR20 ;  /* 0x00000014acac7c20 */ /* 0x000fe20008400000 */
[----:B------:R-:W-:Y:S01]  /*23f70*/  F2FP.SATFINITE.E4M3.F32.PACK_AB_MERGE_C R169, RZ, R169, RZ ;  /* 0x000000a9ffa9723e */ /* 0x000fe200048070ff */
[----:B------:R-:W-:Y:S01]  /*23f80*/  @!P1 STG.E.U8 desc[UR14][R24.64+0x49], R167 ;  /* 0x000049a718009986 */ /* 0x000fe2000c10110e */
[----:B0-----:R-:W-:-:S03]  /*23f90*/  F2FP.SATFINITE.E4M3.F32.PACK_AB_MERGE_C R3, RZ, R170, RZ ;  /* 0x000000aaff03723e */ /* 0x001fc600048070ff */
[----:B------:R0:W-:Y:S01]  /*23fa0*/  @!P5 STG.E.U8 desc[UR14][R26.64+0x48], R5 ;  /* 0x000048051a00d986 */ /* 0x0001e2000c10110e */
[C---:B------:R-:W-:Y:S02]  /*23fb0*/  ISETP.LT.OR P1, PT, R0.reuse, 0x52, !P3 ;  /* 0x000000520000780c */ /* 0x040fe40005f21670 */
[C---:B------:R-:W-:Y:S01]  /*23fc0*/  ISETP.LT.OR P5, PT, R0.reuse, 0x51, !P2 ;  /* 0x000000510000780c */ /* 0x040fe200057a1670 */
[----:B------:R-:W-:Y:S01]  /*23fd0*/  @!P6 STG.E.U8 desc[UR14][R26.64+0x49], R169 ;  /* 0x000049a91a00e986 */ /* 0x000fe2000c10110e */
[----:B------:R-:W-:-:S03]  /*23fe0*/  ISETP.LT.OR P6, PT, R0, 0x52, !P2 ;  /* 0x000000520000780c */ /* 0x000fc600057c1670 */
[----:B------:R1:W-:Y:S01]  /*23ff0*/  @!P0 STG.E.U8 desc[UR14][R24.64+0x50], R3 ;  /* 0x0000500318008986 */ /* 0x0003e2000c10110e */
[----:B------:R-:W-:Y:S01]  /*24000*/  ISETP.LT.OR P0, PT, R0, 0x59, !P3 ;  /* 0x000000590000780c */ /* 0x000fe20005f01670 */
[----:B------:R-:W-:Y:S01]  /*24010*/  FMUL R173, R173, UR20 ;  /* 0x00000014adad7c20 */ /* 0x000fe20008400000 */
[----:B------:R-:W-:Y:S01]  /*24020*/  FMUL R174, R174, UR20 ;  /* 0x00000014aeae7c20 */ /* 0x000fe20008400000 */
[----:B------:R-:W-:Y:S01]  /*24030*/  F2FP.SATFINITE.E4M3.F32.PACK_AB_MERGE_C R171, RZ, R171, RZ ;  /* 0x000000abffab723e */ /* 0x000fe200048070ff */
[----:B------:R-:W-:Y:S01]  /*24040*/  FMUL R175, R175, UR20 ;  /* 0x00000014afaf7c20 */ /* 0x000fe20008400000 */
[----:B0-----:R-:W-:Y:S01]  /*24050*/  F2FP.SATFINITE.E4M3.F32.PACK_AB_MERGE_C R5, RZ, R172, RZ ;  /* 0x000000acff05723e */ /* 0x001fe200048070ff */
[----:B------:R-:W-:Y:S01]  /*24060*/  FMUL R176, R176, UR20 ;  /* 0x00000014b0b07c20 */ /* 0x000fe20008400000 */
[----:B------:R-:W-:Y:S01]  /*24070*/  F2FP.SATFINITE.E4M3.F32.PACK_AB_MERGE_C R173, RZ, R173, RZ ;  /* 0x000000adffad723e */ /* 0x000fe200048070ff */
[----:B------:R-:W-:Y:S01]  /*24080*/  @!P1 STG.E.U8 desc[UR14][R24.64+0x51], R171 ;  /* 0x000051ab18009986 */ /* 0x000fe2000c10110e */
[----:B-1----:R-:W-:-:S03]  /*24090*/  F2FP.SATFINITE.E4M3.F32.PACK_AB_MERGE_C R3, RZ, R174, RZ ;  /* 0x000000aeff03723e */ /* 0x002fc600048070ff */
        /* <DEDUP_REMOVED lines=220> */
[----:B------:R-:W3:Y:S01]  /*24e60*/  LDL.LU R38, [R1+0x214] ;  /* 0x0002140001267983 */ /* 0x000ee20000300800 */
[----:B------:R-:W-:Y:S02]  /*24e70*/  F2FP.SATFINITE.E4M3.F32.PACK_AB_MERGE_C R229, RZ, R229, RZ ;  /* 0x000000e5ffe5723e */ /* 0x000fe400048070ff */
[----:B-1----:R-:W-:Y:S01]  /*24e80*/  F2FP.SATFINITE.E4M3.F32.PACK_AB_MERGE_C R3, RZ, R230, RZ ;  /* 0x000000e6ff03723e */ /* 0x002fe200048070ff */
[----:B------:R-:W-:Y:S01]  /*24e90*/  @!P1 STG.E.U8 desc[UR14][R24.64+0xc1], R227 ;  /* 0x0000c1e318009986 */ /* 0x000fe2000c10110e */
[----:B------:R-:W-:-:S03]  /*24ea0*/  ISETP.LT.OR P1, PT, R0, 0xca, !P3 ;  /* 0x000000ca0000780c */ /* 0x000fc60005f21670 */
[----:B------:R0:W-:Y:S01]  /*24eb0*/  @!P5 STG.E.U8 desc[UR14][R26.64+0xc0], R5 ;  /* 0x0000c0051a00d986 */ /* 0x0001e2000c10110e */
[----:B------:R-:W-:-:S03]  /*24ec0*/  ISETP.LT.OR P5, PT, R0, 0xc9, !P2 ;  /* 0x000000c90000780c */ /* 0x000fc600057a1670 */
[----:B------:R-:W-:Y:S01]  /*24ed0*/  @!P6 STG.E.U8 desc[UR14][R26.64+0xc1], R229 ;  /* 0x0000c1e51a00e986 */ /* 0x000fe2000c10110e */
[----:B------:R-:W-:-:S03]  /*24ee0*/  ISETP.LT.OR P6, PT, R0, 0xca, !P2 ;  /* 0x000000ca0000780c */ /* 0x000fc600057c1670 */
[----:B------:R3:W-:Y:S01]  /*24ef0*/  @!P0 STG.E.U8 desc[UR14][R24.64+0xc8], R3 ;  /* 0x0000c80318008986 */ /* 0x0007e2000c10110e */
[----:B------:R-:W-:Y:S01]  /*24f00*/  ISETP.LT.OR P0, PT, R0, 0xd1, !P3 ;  /* 0x000000d10000780c */ /* 0x000fe20005f01670 */
[----:B------:R-:W-:Y:S01]  /*24f10*/  FMUL R232, R232, UR20 ;  /* 0x00000014e8e87c20 */ /* 0x000fe20008400000 */
[----:B------:R-:W-:Y:S01]  /*24f20*/  FMUL R233, R233, UR20 ;  /* 0x00000014e9e97c20 */ /* 0x000fe20008400000 */
[----:B------:R-:W3:Y:S01]  /*24f30*/  LDL.LU R37, [R1+0x218] ;  /* 0x0002180001257983 */ /* 0x000ee20000300800 */
[----:B------:R-:W-:Y:S01]  /*24f40*/  FMUL R234, R234, UR20 ;  /* 0x00000014eaea7c20 */ /* 0x000fe20008400000 */
[----:B------:R-:W-:Y:S02]  /*24f50*/  F2FP.SATFINITE.E4M3.F32.PACK_AB_MERGE_C R231, RZ, R231, RZ ;  /* 0x000000e7ffe7723e */ /* 0x000fe400048070ff */
[----:B------:R-:W3:Y:S01]  /*24f60*/  LDL.LU R36, [R1+0x21c] ;  /* 0x00021c0001247983 */ /* 0x000ee20000300800 */
[----:B0-----:R-:W-:Y:S01]  /*24f70*/  F2FP.SATFINITE.E4M3.F32.PACK_AB_MERGE_C R5, RZ, R232, RZ ;  /* 0x000000e8ff05723e */ /* 0x001fe200048070ff */
[----:B--2---:R-:W-:Y:S01]  /*24f80*/  FMUL R2, R40, UR20 ;  /* 0x0000001428027c20 */ /* 0x004fe20008400000 */
[----:B------:R-:W-:Y:S01]  /*24f90*/  F2FP.SATFINITE.E4M3.F32.PACK_AB_MERGE_C R233, RZ, R233, RZ ;  /* 0x000000e9ffe9723e */ /* 0x000fe200048070ff */
[----:B----4-:R-:W-:Y:S01]  /*24fa0*/  FMUL R4, R35, UR20 ;  /* 0x0000001423047c20 */ /* 0x010fe20008400000 */
[----:B------:R-:W-:Y:S01]  /*24fb0*/  F2FP.SATFINITE.E4M3.F32.PACK_AB_MERGE_C R7, RZ, R234, RZ ;  /* 0x000000eaff07723e */ /* 0x000fe200048070ff */
[----:B------:R-:W2:Y:S01]  /*24fc0*/  LDL.LU R35, [R1+0x220] ;  /* 0x0002200001237983 */ /* 0x000ea20000300800 */
[----:B------:R-:W-:Y:S01]  /*24fd0*/  FMUL R235, R235, UR20 ;  /* 0x00000014ebeb7c20 */ /* 0x000fe20008400000 */
[----:B------:R-:W-:Y:S01]  /*24fe0*/  FMUL R236, R236, UR20 ;  /* 0x00000014ecec7c20 */ /* 0x000fe20008400000 */
[----:B---3--:R-:W-:Y:S01]  /*24ff0*/  FMUL R3, R39, UR20 ;  /* 0x0000001427037c20 */ /* 0x008fe20008400000 */
[----:B------:R-:W-:Y:S01]  /*25000*/  @!P1 STG.E.U8 desc[UR14][R24.64+0xc9], R231 ;  /* 0x0000c9e718009986 */ /* 0x000fe2000c10110e */
[C---:B------:R-:W-:Y:S01]  /*25010*/  ISETP.LT.OR P1, PT, R0.reuse, 0xd2, !P3 ;  /* 0x000000d20000780c */ /* 0x040fe20005f21670 */
[----:B------:R-:W-:Y:S01]  /*25020*/  FMUL R237, R237, UR20 ;  /* 0x00000014eded7c20 */ /* 0x000fe20008400000 */
[----:B------:R-:W-:Y:S01]  /*25030*/  F2FP.SATFINITE.E4M3.F32.PACK_AB_MERGE_C R235, RZ, R235, RZ ;  /* 0x000000ebffeb723e */ /* 0x000fe200048070ff */
[----:B------:R0:W-:Y:S01]  /*25040*/  @!P5 STG.E.U8 desc[UR14][R26.64+0xc8], R5 ;  /* 0x0000c8051a00d986 */ /* 0x0001e2000c10110e */
[----:B------:R-:W-:-:S02]  /*25050*/  ISETP.LT.OR P5, PT, R0, 0xd1, !P2 ;  /* 0x000000d10000780c */ /* 0x000fc400057a1670 */
[----:B------:R-:W-:Y:S01]  /*25060*/  F2FP.SATFINITE.E4M3.F32.PACK_AB_MERGE_C R9, RZ, R236, RZ ;  /* 0x000000ecff09723e */ /* 0x000fe200048070ff */
[----:B------:R-:W-:Y:S01]  /*25070*/  @!P6 STG.E.U8 desc[UR14][R26.64+0xc9], R233 ;  /* 0x0000c9e91a00e986 */ /* 0x000fe2000c10110e */
[C---:B------:R-:W-:Y:S02]  /*25080*/  ISETP.LT.OR P6, PT, R0.reuse, 0xd2, !P2 ;  /* 0x000000d20000780c */ /* 0x040fe400057c1670 */
[----:B------:R-:W-:Y:S01]  /*25090*/  F2FP.SATFINITE.E4M3.F32.PACK_AB_MERGE_C R237, RZ, R237, RZ ;  /* 0x000000edffed723e */ /* 0x000fe200048070ff */
[----:B------:R1:W-:Y:S01]  /*250a0*/  @!P0 STG.E.U8 desc[UR14][R24.64+0xd0], R7 ;  /* 0x0000d00718008986 */ /* 0x0003e2000c10110e */
[C---:B------:R-:W-:Y:S01]  /*250b0*/  ISETP.LT.OR P0, PT, R0.reuse, 0xd9, !P3 ;  /* 0x000000d90000780c */ /* 0x040fe20005f01670 */
[----:B0-----:R-:W-:Y:S02]  /*250c0*/  FMUL R5, R33, UR20 ;  /* 0x0000001421057c20 */ /* 0x001fe40008400000 */
[----:B------:R-:W-:Y:S01]  /*250d0*/  @!P1 STG.E.U8 desc[UR14][R24.64+0xd1], R235 ;  /* 0x0000d1eb18009986 */ /* 0x000fe2000c10110e */
[----:B------:R-:W-:-:S03]  /*250e0*/  ISETP.LT.OR P1, PT, R0, 0xda, !P3 ;  /* 0x000000da0000780c */ /* 0x000fc60005f21670 */
[----:B------:R-:W3:Y:S01]  /*250f0*/  LDL.LU R33, [R1+0x224] ;  /* 0x0002240001217983 */ /* 0x000ee20000300800 */
[----:B-1----:R-:W-:Y:S01]  /*25100*/  F2FP.SATFINITE.E4M3.F32.PACK_AB_MERGE_C R7, RZ, R2, RZ ;  /* 0x00000002ff07723e */ /* 0x002fe200048070ff */
[----:B------:R-:W-:Y:S02]  /*25110*/  FMUL R2, R32, UR20 ;  /* 0x0000001420027c20 */ /* 0x000fe40008400000 */
[----:B------:R-:W4:Y:S04]  /*25120*/  LDL.LU R40, [R1+0x228] ;  /* 0x0002280001287983 */ /* 0x000f280000300800 */
[----:B------:R-:W4:Y:S04]  /*25130*/  LDL.LU R32, [R1+0x22c] ;  /* 0x00022c0001207983 */ /* 0x000f280000300800 */
[----:B------:R-:W4:Y:S01]  /*25140*/  LDL.LU R39, [R1+0x230] ;  /* 0x0002300001277983 */ /* 0x000f220000300800 */
[----:B------:R-:W-:-:S03]  /*25150*/  F2FP.SATFINITE.E4M3.F32.PACK_AB_MERGE_C R11, RZ, R4, RZ ;  /* 0x00000004ff0b723e */ /* 0x000fc600048070ff */
[----:B------:R0:W-:Y:S01]  /*25160*/  @!P5 STG.E.U8 desc[UR14][R26.64+0xd0], R9 ;  /* 0x0000d0091a00d986 */ /* 0x0001e2000c10110e */
[C---:B------:R-:W-:Y:S02]  /*25170*/  ISETP.LT.OR P5, PT, R0.reuse, 0xd9, !P2 ;  /* 0x000000d90000780c */ /* 0x040fe400057a1670 */
[----:B------:R-:W-:Y:S01]  /*25180*/  F2FP.SATFINITE.E4M3.F32.PACK_AB_MERGE_C R13, RZ, R5, RZ ;  /* 0x00000005ff0d723e */ /* 0x000fe200048070ff */
[----:B------:R-:W-:Y:S01]  /*25190*/  @!P6 STG.E.U8 desc[UR14][R26.64+0xd1], R237 ;  /* 0x0000d1ed1a00e986 */ /* 0x000fe2000c10110e */
[----:B------:R-:W-:Y:S02]  /*251a0*/  ISETP.LT.OR P6, PT, R0, 0xda, !P2 ;  /* 0x000000da0000780c */ /* 0x000fe400057c1670 */
[----:B0-----:R-:W-:Y:S01]  /*251b0*/  F2FP.SATFINITE.E4M3.F32.PACK_AB_MERGE_C R9, RZ, R3, RZ ;  /* 0x00000003ff09723e */ /* 0x001fe200048070ff */
[----:B------:R0:W-:Y:S04]  /*251c0*/  @!P0 STG.E.U8 desc[UR14][R24.64+0xd8], R7 ;  /* 0x0000d80718008986 */ /* 0x0001e8000c10110e */
[----:B------:R1:W-:Y:S01]  /*251d0*/  @!P1 STG.E.U8 desc[UR14][R24.64+0xd9], R9 ;  /* 0x0000d90918009986 */ /* 0x0003e2000c10110e */
[----:B0-----:R-:W-:-:S03]  /*251e0*/  F2FP.SATFINITE.E4M3.F32.PACK_AB_MERGE_C R7, RZ, R2, RZ ;  /* 0x00000002ff07723e */ /* 0x001fc600048070ff */
[----:B------:R0:W-:Y:S01]  /*251f0*/  @!P5 STG.E.U8 desc[UR14][R26.64+0xd8], R11 ;  /* 0x0000d80b1a00d986 */ /* 0x0001e2000c10110e */
[----:B------:R-:W-:-:S03]  /*25200*/  FMUL R3, R38, UR20 ;  /* 0x0000001426037c20 */ /* 0x000fc60008400000 */
[----:B------:R-:W4:Y:S02]  /*25210*/  LDL.LU R38, [R1+0x234] ;  /* 0x0002340001267983 */ /* 0x000f240000300800 */
[----:B-1----:R-:W-:Y:S01]  /*25220*/  F2FP.SATFINITE.E4M3.F32.PACK_AB_MERGE_C R9, RZ, R3, RZ ;  /* 0x00000003ff09723e */ /* 0x002fe200048070ff */
[----:B------:R-:W-:Y:S02]  /*25230*/  FMUL R4, R37, UR20 ;  /* 0x0000001425047c20 */ /* 0x000fe40008400000 */
[----:B------:R-:W4:Y:S01]  /*25240*/  LDL.LU R37, [R1+0x238] ;  /* 0x0002380001257983 */ /* 0x000f220000300800 */
[----:B------:R-:W-:-:S03]  /*25250*/  FMUL R5, R36, UR20 ;  /* 0x0000001424057c20 */ /* 0x000fc60008400000 */
[----:B------:R-:W4:Y:S01]  /*25260*/  LDL.LU R36, [R1+0x23c] ;  /* 0x00023c0001247983 */ /* 0x000f220000300800 */
[----:B--2---:R-:W-:-:S03]  /*25270*/  FMUL R2, R35, UR20 ;  /* 0x0000001423027c20 */ /* 0x004fc60008400000 */
[----:B------:R-:W2:Y:S01]  /*25280*/  LDL.LU R35, [R1+0x240] ;  /* 0x0002400001237983 */ /* 0x000ea20000300800 */
[----:B0-----:R-:W-:Y:S01]  /*25290*/  F2FP.SATFINITE.E4M3.F32.PACK_AB_MERGE_C R11, RZ, R4, RZ ;  /* 0x00000004ff0b723e */ /* 0x001fe200048070ff */
[----:B---3--:R-:W-:Y:S02]  /*252a0*/  FMUL R3, R33, UR20 ;  /* 0x0000001421037c20 */ /* 0x008fe40008400000 */
[----:B------:R-:W3:Y:S01]  /*252b0*/  LDL.LU R33, [R1+0x244] ;  /* 0x0002440001217983 */ /* 0x000ee20000300800 */
[----:B----4-:R-:W-:-:S03]  /*252c0*/  FMUL R4, R32, UR20 ;  /* 0x0000001420047c20 */ /* 0x010fc60008400000 */
[----:B------:R-:W4:Y:S04]  /*252d0*/  LDL.LU R32, [R1+0x248] ;  /* 0x0002480001207983 */ /* 0x000f280000300800 */
[----:B------:R0:W-:Y:S01]  /*252e0*/  @!P6 STG.E.U8 desc[UR14][R26.64+0xd9], R13 ;  /* 0x0000d90d1a00e986 */ /* 0x0001e2000c10110e */
[C---:B------:R-:W-:Y:S02]  /*252f0*/  ISETP.LT.OR P6, PT, R0.reuse, 0xe2, !P3 ;  /* 0x000000e20000780c */ /* 0x040fe40005fc1670 */
[C---:B------:R-:W-:Y:S02]  /*25300*/  ISETP.LT.OR P5, PT, R0.reuse, 0xe1, !P3 ;  /* 0x000000e10000780c */ /* 0x040fe40005fa1670 */
[C---:B------:R-:W-:Y:S02]  /*25310*/  ISETP.LT.OR P0, PT, R0.reuse, 0xe1, !P2 ;  /* 0x000000e10000780c */ /* 0x040fe40005701670 */
[----:B------:R-:W-:-:S02]  /*25320*/  ISETP.LT.OR P1, PT, R0, 0xe2, !P2 ;  /* 0x000000e20000780c */ /* 0x000fc40005721670 */
[----:B------:R-:W-:-:S05]  /*25330*/  F2FP.SATFINITE.E4M3.F32.PACK_AB_MERGE_C R5, RZ, R5, RZ ;  /* 0x00000005ff05723e */ /* 0x000fca00048070ff */
[----:B------:R-:W-:Y:S01]  /*25340*/  @!P6 STG.E.U8 desc[UR14][R24.64+0xe1], R9 ;  /* 0x0000e1091800e986 */ /* 0x000fe2000c10110e */
[----:B------:R-:W-:Y:S02]  /*25350*/  ISETP.LT.OR P6, PT, R0, 0xe9, !P3 ;  /* 0x000000e90000780c */ /* 0x000fe40005fc1670 */
[----:B0-----:R-:W-:Y:S01]  /*25360*/  F2FP.SATFINITE.E4M3.F32.PACK_AB_MERGE_C R13, RZ, R2, RZ ;  /* 0x00000002ff0d723e */ /* 0x001fe200048070ff */
[----:B------:R-:W-:Y:S01]  /*25370*/  FMUL R2, R40, UR20 ;  /* 0x0000001428027c20 */ /* 0x000fe20008400000 */
[----:B------:R0:W-:Y:S01]  /*25380*/  @!P5 STG.E.U8 desc[UR14][R24.64+0xe0], R7 ;  /* 0x0000e0071800d986 */ /* 0x0001e2000c10110e */
[----:B------:R-:W-:-:S03]  /*25390*/  ISETP.LT.OR P5, PT, R0, 0xea, !P2 ;  /* 0x000000ea0000780c */ /* 0x000fc600057a1670 */
[----:B------:R-:W-:Y:S01]  /*253a0*/  @!P0 STG.E.U8 desc[UR14][R26.64+0xe0], R11 ;  /* 0x0000e00b1a008986 */ /* 0x000fe2000c10110e */
[----:B------:R-:W-:-:S03]  /*253b0*/  ISETP.LT.OR P0, PT, R0, 0xea, !P3 ;  /* 0x000000ea0000780c */ /* 0x000fc60005f01670 */
[----:B------:R1:W-:Y:S01]  /*253c0*/  @!P1 STG.E.U8 desc[UR14][R26.64+0xe1], R5 ;  /* 0x0000e1051a009986 */ /* 0x0003e2000c10110e */
[----:B------:R-:W-:-:S03]  /*253d0*/  ISETP.LT.OR P1, PT, R0, 0xe9, !P2 ;  /* 0x000000e90000780c */ /* 0x000fc60005721670 */
[----:B------:R-:W4:Y:S01]  /*253e0*/  LDL.LU R40, [R1+0x24c] ;  /* 0x00024c0001287983 */ /* 0x000f220000300800 */
[----:B0-----:R-:W-:-:S03]  /*253f0*/  F2FP.SATFINITE.E4M3.F32.PACK_AB_MERGE_C R7, RZ, R3, RZ ;  /* 0x00000003ff07723e */ /* 0x001fc600048070ff */
[----:B------:R-:W-:Y:S01]  /*25400*/  @!P6 STG.E.U8 desc[UR14][R24.64+0xe8], R13 ;  /* 0x0000e80d1800e986 */ /* 0x000fe2000c10110e */
[----:B-1----:R-:W-:Y:S01]  /*25410*/  F2FP.SATFINITE.E4M3.F32.PACK_AB_MERGE_C R5, RZ, R2, RZ ;  /* 0x00000002ff05723e */ /* 0x002fe200048070ff */
[----:B------:R-:W-:Y:S02]  /*25420*/  FMUL R2, R39, UR20 ;  /* 0x0000001427027c20 */ /* 0x000fe40008400000 */
[----:B------:R-:W4:Y:S01]  /*25430*/  LDL.LU R39, [R1+0x250] ;  /* 0x0002500001277983 */ /* 0x000f220000300800 */
[----:B------:R-:W-:Y:S02]  /*25440*/  ISETP.LT.OR P6, PT, R0, 0xf1, !P3 ;  /* 0x000000f10000780c */ /* 0x000fe40005fc1670 */
[----:B------:R-:W-:Y:S02]  /*25450*/  F2FP.SATFINITE.E4M3.F32.PACK_AB_MERGE_C R9, RZ, R4, RZ ;  /* 0x00000004ff09723e */ /* 0x000fe400048070ff */
[----:B------:R-:W-:Y:S01]  /*25460*/  F2FP.SATFINITE.E4M3.F32.PACK_AB_MERGE_C R11, RZ, R2, RZ ;  /* 0x00000002ff0b723e */ /* 0x000fe200048070ff */
[----:B------:R0:W-:Y:S04]  /*25470*/  @!P0 STG.E.U8 desc[UR14][R24.64+0xe9], R7 ;  /* 0x0000e90718008986 */ /* 0x0001e8000c10110e */
[----:B------:R1:W-:Y:S04]  /*25480*/  @!P5 STG.E.U8 desc[UR14][R26.64+0xe9], R9 ;  /* 0x0000e9091a00d986 */ /* 0x0003e8000c10110e */
[----:B------:R-:W-:Y:S04]  /*25490*/  @!P1 STG.E.U8 desc[UR14][R26.64+0xe8], R5 ;  /* 0x0000e8051a009986 */ /* 0x000fe8000c10110e */
[----:B------:R2:W-:Y:S01]  /*254a0*/  @!P6 STG.E.U8 desc[UR14][R24.64+0xf0], R11 ;  /* 0x0000f00b1800e986 */ /* 0x0005e2000c10110e */
[----:B------:R-:W-:-:S03]  /*254b0*/  FMUL R3, R38, UR20 ;  /* 0x0000001426037c20 */ /* 0x000fc60008400000 */
[----:B------:R-:W4:Y:S02]  /*254c0*/  LDL.LU R38, [R1+0x254] ;  /* 0x0002540001267983 */ /* 0x000f240000300800 */
[----:B0-----:R-:W-:Y:S01]  /*254d0*/  F2FP.SATFINITE.E4M3.F32.PACK_AB_MERGE_C R7, RZ, R3, RZ ;  /* 0x00000003ff07723e */ /* 0x001fe200048070ff */
[----:B------:R-:W-:Y:S02]  /*254e0*/  FMUL R4, R37, UR20 ;  /* 0x0000001425047c20 */ /* 0x000fe40008400000 */
[----:B------:R-:W4:Y:S01]  /*254f0*/  LDL.LU R37, [R1+0x258] ;  /* 0x0002580001257983 */ /* 0x000f220000300800 */
[----:B------:R-:W-:-:S03]  /*25500*/  FMUL R2, R36, UR20 ;  /* 0x0000001424027c20 */ /* 0x000fc60008400000 */
[----:B------:R-:W4:Y:S02]  /*25510*/  LDL.LU R36, [R1+0x25c] ;  /* 0x00025c0001247983 */ /* 0x000f240000300800 */
[----:B-1----:R-:W-:Y:S01]  /*25520*/  F2FP.SATFINITE.E4M3.F32.PACK_AB_MERGE_C R9, RZ, R2, RZ ;  /* 0x00000002ff09723e */ /* 0x002fe200048070ff */
[----:B--2---:R-:W-:Y:S02]  /*25530*/  FMUL R2, R35, UR20 ;  /* 0x0000001423027c20 */ /* 0x004fe40008400000 */
[----:B------:R-:W2:Y:S03]  /*25540*/  LDL.LU R35, [R1+0x260] ;  /* 0x0002600001237983 */ /* 0x000ea60000300800 */
[----:B------:R-:W-:Y:S01]  /*25550*/  F2FP.SATFINITE.E4M3.F32.PACK_AB_MERGE_C R11, RZ, R2, RZ ;  /* 0x00000002ff0b723e */ /* 0x000fe200048070ff */
[----:B---3--:R-:W-:Y:S02]  /*25560*/  FMUL R3, R33, UR20 ;  /* 0x0000001421037c20 */ /* 0x008fe40008400000 */
[----:B------:R-:W3:Y:S01]  /*25570*/  LDL.LU R33, [R1+0x264] ;  /* 0x0002640001217983 */ /* 0x000ee20000300800 */
[----:B----4-:R-:W-:-:S03]  /*25580*/  FMUL R2, R32, UR20 ;  /* 0x0000001420027c20 */ /* 0x010fc60008400000 */
[----:B------:R-:W4:Y:S01]  /*25590*/  LDL.LU R32, [R1+0x268] ;  /* 0x0002680001207983 */ /* 0x000f220000300800 */
[C---:B------:R-:W-:Y:S02]  /*255a0*/  ISETP.LT.OR P0, PT, R0.reuse, 0xf2, !P3 ;  /* 0x000000f20000780c */ /* 0x040fe40005f01670 */
[C---:B------:R-:W-:Y:S02]  /*255b0*/  ISETP.LT.OR P5, PT, R0.reuse, 0xf2, !P2 ;  /* 0x000000f20000780c */ /* 0x040fe400057a1670 */
[C---:B------:R-:W-:Y:S02]  /*255c0*/  ISETP.LT.OR P1, PT, R0.reuse, 0xf1, !P2 ;  /* 0x000000f10000780c */ /* 0x040fe40005721670 */
[----:B------:R-:W-:Y:S02]  /*255d0*/  ISETP.LT.OR P6, PT, R0, 0xf9, !P3 ;  /* 0x000000f90000780c */ /* 0x000fe40005fc1670 */
[----:B------:R-:W-:Y:S02]  /*255e0*/  F2FP.SATFINITE.E4M3.F32.PACK_AB_MERGE_C R13, RZ, R3, RZ ;  /* 0x00000003ff0d723e */ /* 0x000fe400048070ff */
[----:B------:R-:W-:-:S03]  /*255f0*/  F2FP.SATFINITE.E4M3.F32.PACK_AB_MERGE_C R5, RZ, R4, RZ ;  /* 0x00000004ff05723e */ /* 0x000fc600048070ff */
[----:B------:R0:W-:Y:S01]  /*25600*/  @!P0 STG.E.U8 desc[UR14][R24.64+0xf1], R7 ;  /* 0x0000f10718008986 */ /* 0x0001e2000c10110e */
[----:B------:R-:W-:-:S03]  /*25610*/  ISETP.LT.OR P3, PT, R0, 0xfa, !P3 ;  /* 0x000000fa0000780c */ /* 0x000fc60005f61670 */
[----:B------:R1:W-:Y:S01]  /*25620*/  @!P5 STG.E.U8 desc[UR14][R26.64+0xf1], R9 ;  /* 0x0000f1091a00d986 */ /* 0x0003e2000c10110e */
[----:B------:R-:W-:Y:S02]  /*25630*/  ISETP.LT.OR P5, PT, R0, 0xf9, !P2 ;  /* 0x000000f90000780c */ /* 0x000fe400057a1670 */
[----:B0-----:R-:W-:Y:S01]  /*25640*/  F2FP.SATFINITE.E4M3.F32.PACK_AB_MERGE_C R7, RZ, R2, RZ ;  /* 0x00000002ff07723e */ /* 0x001fe200048070ff */
[----:B------:R-:W-:Y:S01]  /*25650*/  @!P1 STG.E.U8 desc[UR14][R26.64+0xf0], R5 ;  /* 0x0000f0051a009986 */ /* 0x000fe2000c10110e */
[----:B------:R-:W-:-:S03]  /*25660*/  FMUL R2, R40, UR20 ;  /* 0x0000001428027c20 */ /* 0x000fc60008400000 */
[----:B------:R-:W4:Y:S01]  /*25670*/  LDL.LU R40, [R1+0x26c] ;  /* 0x00026c0001287983 */ /* 0x000f220000300800 */
[----:B------:R-:W-:-:S03]  /*25680*/  FMUL R3, R39, UR20 ;  /* 0x0000001427037c20 */ /* 0x000fc60008400000 */
[----:B------:R-:W4:Y:S01]  /*25690*/  LDL.LU R39, [R1+0x270] ;  /* 0x0002700001277983 */ /* 0x000f220000300800 */
[----:B-1----:R-:W-:-:S03]  /*256a0*/  F2FP.SATFINITE.E4M3.F32.PACK_AB_MERGE_C R9, RZ, R2, RZ ;  /* 0x00000002ff09723e */ /* 0x002fc600048070ff */
        /* <DEDUP_REMOVED lines=17> */
[----:B------:R-:W4:Y:S01]  /*257c0*/  LDL.LU R32, [R1+0x288] ;  /* 0x0002880001207983 */ /* 0x000f220000300800 */
[----:B------:R-:W-:Y:S02]  /*257d0*/  ISETP.GE.AND P1, PT, R34, 0x81, PT ;  /* 0x000000812200780c */ /* 0x000fe40003f26270 */
[C---:B------:R-:W-:Y:S02]  /*257e0*/  ISETP.LT.OR P2, PT, R0.reuse, 0xfa, !P2 ;  /* 0x000000fa0000780c */ /* 0x040fe40005741670 */
[C---:B------:R-:W-:Y:S02]  /*257f0*/  ISETP.LT.OR P6, PT, R0.reuse, 0x1, !P1 ;  /* 0x000000010000780c */ /* 0x040fe40004fc1670 */
[----:B------:R-:W-:Y:S02]  /*25800*/  ISETP.LT.OR P3, PT, R0, 0x2, !P1 ;  /* 0x000000020000780c */ /* 0x000fe40004f61670 */
[----:B------:R-:W-:-:S07]  /*25810*/  ISETP.GE.AND P0, PT, R34, 0x89, PT ;  /* 0x000000892200780c */ /* 0x000fce0003f06270 */
[----:B------:R0:W-:Y:S04]  /*25820*/  @!P2 STG.E.U8 desc[UR14][R26.64+0xf9], R9 ;  /* 0x0000f9091a00a986 */ /* 0x0001e8000c10110e */
[----:B------:R-:W-:Y:S01]  /*25830*/  @!P6 STG.E.U8 desc[UR14][R30.64], R11 ;  /* 0x0000000b1e00e986 */ /* 0x000fe2000c10110e */
[C---:B------:R-:W-:Y:S02]  /*25840*/  ISETP.LT.OR P6, PT, R0.reuse, 0x2, !P0 ;  /* 0x000000020000780c */ /* 0x040fe400047c1670 */
[C---:B------:R-:W-:Y:S01]  /*25850*/  ISETP.LT.OR P5, PT, R0.reuse, 0x1, !P0 ;  /* 0x000000010000780c */ /* 0x040fe200047a1670 */
[----:B------:R1:W-:Y:S01]  /*25860*/  @!P3 STG.E.U8 desc[UR14][R30.64+0x1], R13 ;  /* 0x0000010d1e00b986 */ /* 0x0003e2000c10110e */
[----:B------:R-:W-:Y:S02]  /*25870*/  ISETP.LT.OR P2, PT, R0, 0xa, !P1 ;  /* 0x0000000a0000780c */ /* 0x000fe40004f41670 */
[----:B0-----:R-:W-:Y:S01]  /*25880*/  F2FP.SATFINITE.E4M3.F32.PACK_AB_MERGE_C R9, RZ, R3, RZ ;  /* 0x00000003ff09723e */ /* 0x001fe200048070ff */
[----:B------:R-:W-:-:S02]  /*25890*/  FMUL R3, R40, UR20 ;  /* 0x0000001428037c20 */ /* 0x000fc40008400000 */
[----:B------:R-:W4:Y:S01]  /*258a0*/  LDL.LU R40, [R1+0x28c] ;  /* 0x00028c0001287983 */ /* 0x000f220000300800 */
[----:B-1----:R-:W-:Y:S02]  /*258b0*/  F2FP.SATFINITE.E4M3.F32.PACK_AB_MERGE_C R13, RZ, R2, RZ ;  /* 0x00000002ff0d723e */ /* 0x002fe400048070ff */
[C---:B------:R-:W-:Y:S01]  /*258c0*/  ISETP.LT.OR P3, PT, R0.reuse, 0x9, !P1 ;  /* 0x000000090000780c */ /* 0x040fe20004f61670 */
[----:B------:R0:W-:Y:S01]  /*258d0*/  @!P6 STG.E.U8 desc[UR14][R28.64+0x1], R7 ;  /* 0x000001071c00e986 */ /* 0x0001e2000c10110e */
[----:B------:R-:W-:Y:S01]  /*258e0*/  F2FP.SATFINITE.E4M3.F32.PACK_AB_MERGE_C R5, RZ, R5, RZ ;  /* 0x00000005ff05723e */ /* 0x000fe200048070ff */
[----:B------:R-:W-:Y:S02]  /*258f0*/  FMUL R2, R39, UR20 ;  /* 0x0000001427027c20 */ /* 0x000fe40008400000 */
[----:B------:R-:W4:Y:S01]  /*25900*/  LDL.LU R39, [R1+0x290] ;  /* 0x0002900001277983 */ /* 0x000f220000300800 */
[----:B------:R-:W-:Y:S02]  /*25910*/  F2FP.SATFINITE.E4M3.F32.PACK_AB_MERGE_C R11, RZ, R4, RZ ;  /* 0x00000004ff0b723e */ /* 0x000fe400048070ff */
[----:B------:R-:W-:-:S02]  /*25920*/  ISETP.LT.OR P6, PT, R0, 0xa, !P0 ;  /* 0x0000000a0000780c */ /* 0x000fc400047c1670 */
[----:B0-----:R-:W-:Y:S01]  /*25930*/  F2FP.SATFINITE.E4M3.F32.PACK_AB_MERGE_C R7, RZ, R2, RZ ;  /* 0x00000002ff07723e */ /* 0x001fe200048070ff */
[----:B------:R0:W-:Y:S04]  /*25940*/  @!P5 STG.E.U8 desc[UR14][R28.64], R5 ;  /* 0x000000051c00d986 */ /* 0x0001e8000c10110e */
[----:B------:R-:W-:Y:S04]  /*25950*/  @!P2 STG.E.U8 desc[UR14][R30.64+0x9], R11 ;  /* 0x0000090b1e00a986 */ /* 0x000fe8000c10110e */
[----:B------:R1:W-:Y:S01]  /*25960*/  @!P3 STG.E.U8 desc[UR14][R30.64+0x8], R9 ;  /* 0x000008091e00b986 */ /* 0x0003e2000c10110e */
[----:B0-----:R-:W-:-:S05]  /*25970*/  F2FP.SATFINITE.E4M3.F32.PACK_AB_MERGE_C R5, RZ, R3, RZ ;  /* 0x00000003ff05723e */ /* 0x001fca00048070ff */
[----:B------:R4:W-:Y:S01]  /*25980*/  @!P6 STG.E.U8 desc[UR14][R28.64+0x9], R5 ;  /* 0x000009051c00e986 */ /* 0x0009e2000c10110e */
[----:B------:R-:W-:-:S03]  /*25990*/  FMUL R4, R38, UR20 ;  /* 0x0000001426047c20 */ /* 0x000fc60008400000 */
[----:B------:R-:W4:Y:S02]  /*259a0*/  LDL.LU R38, [R1+0x294] ;  /* 0x0002940001267983 */ /* 0x000f240000300800 */
[----:B-1----:R-:W-:Y:S01]  /*259b0*/  F2FP.SATFINITE.E4M3.F32.PACK_AB_MERGE_C R9, RZ, R4, RZ ;  /* 0x00000004ff09723e */ /* 0x002fe200048070ff */
[----:B------:R-:W-:Y:S02]  /*259c0*/  FMUL R2, R37, UR20 ;  /* 0x0000001425027c20 */ /* 0x000fe40008400000 */
[----:B------:R-:W4:Y:S03]  /*259d0*/  LDL.LU R37, [R1+0x298] ;  /* 0x0002980001257983 */ /* 0x000f260000300800 */
[----:B------:R-:W-:Y:S01]  /*259e0*/  F2FP.SATFINITE.E4M3.F32.PACK_AB_MERGE_C R11, RZ, R2, RZ ;  /* 0x00000002ff0b723e */ /* 0x000fe200048070ff */
[----:B------:R-:W-:Y:S02]  /*259f0*/  FMUL R2, R36, UR20 ;  /* 0x0000001424027c20 */ /* 0x000fe40008400000 */
[----:B------:R-:W4:Y:S01]  /*25a00*/  LDL.LU R36, [R1+0x29c] ;  /* 0x00029c0001247983 */ /* 0x000f220000300800 */
[----:B--2---:R-:W-:-:S03]  /*25a10*/  FMUL R3, R35, UR20 ;  /* 0x0000001423037c20 */ /* 0x004fc60008400000 */
[----:B------:R-:W2:Y:S01]  /*25a20*/  LDL.LU R35, [R1+0x2a0] ;  /* 0x0002a00001237983 */ /* 0x000ea20000300800 */
[----:B---3--:R-:W-:-:S03]  /*25a30*/  FMUL R4, R33, UR20 ;  /* 0x0000001421047c20 */ /* 0x008fc60008400000 */
[----:B------:R-:W3:Y:S01]  /*25a40*/  LDL.LU R33, [R1+0x2a4] ;  /* 0x0002a40001217983 */ /* 0x000ee20000300800 */
[----:B----4-:R-:W-:-:S03]  /*25a50*/  FMUL R5, R32, UR20 ;  /* 0x0000001420057c20 */ /* 0x010fc60008400000 */
[----:B------:R-:W4:Y:S01]  /*25a60*/  LDL.LU R32, [R1+0x2a8] ;  /* 0x0002a80001207983 */ /* 0x000f220000300800 */
[C---:B------:R-:W-:Y:S02]  /*25a70*/  ISETP.LT.OR P5, PT, R0.reuse, 0x9, !P0 ;  /* 0x000000090000780c */ /* 0x040fe400047a1670 */
[C---:B------:R-:W-:Y:S02]  /*25a80*/  ISETP.LT.OR P3, PT, R0.reuse, 0x11, !P1 ;  /* 0x000000110000780c */ /* 0x040fe40004f61670 */
[C---:B------:R-:W-:Y:S02]  /*25a90*/  ISETP.LT.OR P2, PT, R0.reuse, 0x12, !P1 ;  /* 0x000000120000780c */ /* 0x040fe40004f41670 */
[----:B------:R-:W-:-:S07]  /*25aa0*/  ISETP.LT.OR P6, PT, R0, 0x12, !P0 ;  /* 0x000000120000780c */ /* 0x000fce00047c1670 */
[----:B------:R-:W-:Y:S01]  /*25ab0*/  @!P5 STG.E.U8 desc[UR14][R28.64+0x8], R13 ;  /* 0x0000080d1c00d986 */ /* 0x000fe2000c10110e */
[----:B------:R-:W-:-:S03]  /*25ac0*/  ISETP.LT.OR P5, PT, R0, 0x11, !P0 ;  /* 0x000000110000780c */ /* 0x000fc600047a1670 */
[----:B------:R0:W-:Y:S01]  /*25ad0*/  @!P3 STG.E.U8 desc[UR14][R30.64+0x10], R7 ;  /* 0x000010071e00b986 */ /* 0x0001e2000c10110e */
[----:B------:R-:W-:-:S03]  /*25ae0*/  ISETP.LT.OR P3, PT, R0, 0x19, !P1 ;  /* 0x000000190000780c */ /* 0x000fc60004f61670 */
[----:B------:R1:W-:Y:S01]  /*25af0*/  @!P2 STG.E.U8 desc[UR14][R30.64+0x11], R9 ;  /* 0x000011091e00a986 */ /* 0x0003e2000c10110e */
[----:B------:R-:W-:Y:S02]  /*25b00*/  ISETP.LT.OR P2, PT, R0, 0x1a, !P1 ;  /* 0x0000001a0000780c */ /* 0x000fe40004f41670 */
[----:B0-----:R-:W-:Y:S01]  /*25b10*/  F2FP.SATFINITE.E4M3.F32.PACK_AB_MERGE_C R7, RZ, R2, RZ ;  /* 0x00000002ff07723e */ /* 0x001fe200048070ff */
[----:B------:R-:W-:Y:S01]  /*25b20*/  FMUL R2, R40, UR20 ;  /* 0x0000001428027c20 */ /* 0x000fe20008400000 */
[----:B-1----:R-:W-:Y:S01]  /*25b30*/  F2FP.SATFINITE.E4M3.F32.PACK_AB_MERGE_C R9, RZ, R3, RZ ;  /* 0x00000003ff09723e */ /* 0x002fe200048070ff */
[----:B------:R-:W4:Y:S01]  /*25b40*/  LDL.LU R40, [R1+0x2ac] ;  /* 0x0002ac0001287983 */ /* 0x000f220000300800 */
[----:B------:R-:W-:-:S03]  /*25b50*/  F2FP.SATFINITE.E4M3.F32.PACK_AB_MERGE_C R13, RZ, R4, RZ ;  /* 0x00000004ff0d723e */ /* 0x000fc600048070ff */
[----:B------:R0:W-:Y:S01]  /*25b60*/  @!P6 STG.E.U8 desc[UR14][R28.64+0x11], R7 ;  /* 0x000011071c00e986 */ /* 0x0001e2000c10110e */
[----:B------:R-:W-:Y:S01]  /*25b70*/  ISETP.LT.OR P6, PT, R0, 0x1a, !P0 ;  /* 0x0000001a0000780c */ /* 0x000fe200047c1670 */
[----:B------:R-:W-:Y:S02]  /*25b80*/  FMUL R3, R39, UR20 ;  /* 0x0000001427037c20 */ /* 0x000fe40008400000 */
[----:B------:R-:W4:Y:S01]  /*25b90*/  LDL.LU R39, [R1+0x2b0] ;  /* 0x0002b00001277983 */ /* 0x000f220000300800 */
[----:B0-----:R-:W-:-:S03]  /*25ba0*/  F2FP.SATFINITE.E4M3.F32.PACK_AB_MERGE_C R7, RZ, R2, RZ ;  /* 0x00000002ff07723e */ /* 0x001fc600048070ff */
[----:B------:R-:W-:Y:S04]  /*25bb0*/  @!P5 STG.E.U8 desc[UR14][R28.64+0x10], R11 ;  /* 0x0000100b1c00d986 */ /* 0x000fe8000c10110e */
[----:B------:R0:W-:Y:S04]  /*25bc0*/  @!P3 STG.E.U8 desc[UR14][R30.64+0x18], R9 ;  /* 0x000018091e00b986 */ /* 0x0001e8000c10110e */
[----:B------:R1:W-:Y:S01]  /*25bd0*/  @!P2 STG.E.U8 desc[UR14][R30.64+0x19], R13 ;  /* 0x0000190d1e00a986 */ /* 0x0003e2000c10110e */
[----:B0-----:R-:W-:-:S03]  /*25be0*/  F2FP.SATFINITE.E4M3.F32.PACK_AB_MERGE_C R9, RZ, R3, RZ ;  /* 0x00000003ff09723e */ /* 0x001fc600048070ff */
[----:B------:R0:W-:Y:S01]  /*25bf0*/  @!P6 STG.E.U8 desc[UR14][R28.64+0x19], R7 ;  /* 0x000019071c00e986 */ /* 0x0001e2000c10110e */
[----:B------:R-:W-:-:S03]  /*25c00*/  FMUL R4, R38, UR20 ;  /* 0x0000001426047c20 */ /* 0x000fc60008400000 */
[----:B------:R-:W4:Y:S02]  /*25c10*/  LDL.LU R38, [R1+0x2b4] ;  /* 0x0002b40001267983 */ /* 0x000f240000300800 */
[----:B------:R-:W-:Y:S01]  /*25c20*/  F2FP.SATFINITE.E4M3.F32.PACK_AB_MERGE_C R11, RZ, R4, RZ ;  /* 0x00000004ff0b723e */ /* 0x000fe200048070ff */
[----:B------:R-:W-:Y:S02]  /*25c30*/  FMUL R2, R37, UR20 ;  /* 0x0000001425027c20 */ /* 0x000fe40008400000 */
[----:B------:R-:W4:Y:S03]  /*25c40*/  LDL.LU R37, [R1+0x2b8] ;  /* 0x0002b80001257983 */ /* 0x000f260000300800 */
[----:B-1----:R-:W-:Y:S01]  /*25c50*/  F2FP.SATFINITE.E4M3.F32.PACK_AB_MERGE_C R13, RZ, R2, RZ ;  /* 0x00000002ff0d723e */ /* 0x002fe200048070ff */
[----:B------:R-:W-:Y:S02]  /*25c60*/  FMUL R3, R36, UR20 ;  /* 0x0000001424037c20 */ /* 0x000fe40008400000 */
[----:B------:R-:W4:Y:S01]  /*25c70*/  LDL.LU R36, [R1+0x2bc] ;  /* 0x0002bc0001247983 */ /* 0x000f220000300800 */
[----:B--2---:R-:W-:-:S03]  /*25c80*/  FMUL R2, R35, UR20 ;  /* 0x0000001423027c20 */ /* 0x004fc60008400000 */
[----:B------:R-:W2:Y:S02]  /*25c90*/  LDL.LU R35, [R1+0x2c0] ;  /* 0x0002c00001237983 */ /* 0x000ea40000300800 */
[----:B0-----:R-:W-:Y:S01]  /*25ca0*/  F2FP.SATFINITE.E4M3.F32.PACK_AB_MERGE_C R7, RZ, R2, RZ ;  /* 0x00000002ff07723e */ /* 0x001fe200048070ff */
[----:B---3--:R-:W-:Y:S02]  /*25cb0*/  FMUL R4, R33, UR20 ;  /* 0x0000001421047c20 */ /* 0x008fe40008400000 */
[----:B------:R-:W3:Y:S01]  /*25cc0*/  LDL.LU R33, [R1+0x2c4] ;  /* 0x0002c40001217983 */ /* 0x000ee20000300800 */
[----:B----4-:R-:W-:-:S03]  /*25cd0*/  FMUL R2, R32, UR20 ;  /* 0x0000001420027c20 */ /* 0x010fc60008400000 */
[----:B------:R-:W4:Y:S01]  /*25ce0*/  LDL.LU R32, [R1+0x2c8] ;  /* 0x0002c80001207983 */ /* 0x000f220000300800 */
[C---:B------:R-:W-:Y:S02]  /*25cf0*/  ISETP.LT.OR P5, PT, R0.reuse, 0x19, !P0 ;  /* 0x000000190000780c */ /* 0x040fe400047a1670 */
[C---:B------:R-:W-:Y:S02]  /*25d00*/  ISETP.LT.OR P3, PT, R0.reuse, 0x21, !P1 ;  /* 0x000000210000780c */ /* 0x040fe40004f61670 */
[C---:B------:R-:W-:Y:S02]  /*25d10*/  ISETP.LT.OR P2, PT, R0.reuse, 0x22, !P1 ;  /* 0x000000220000780c */ /* 0x040fe40004f41670 */
[----:B------:R-:W-:Y:S02]  /*25d20*/  F2FP.SATFINITE.E4M3.F32.PACK_AB_MERGE_C R5, RZ, R5, RZ ;  /* 0x00000005ff05723e */ /* 0x000fe400048070ff */
[----:B------:R-:W-:-:S05]  /*25d30*/  ISETP.LT.OR P6, PT, R0, 0x22, !P0 ;  /* 0x000000220000780c */ /* 0x000fca00047c1670 */
[----:B------:R0:W-:Y:S01]  /*25d40*/  @!P5 STG.E.U8 desc[UR14][R28.64+0x18], R5 ;  /* 0x000018051c00d986 */ /* 0x0001e2000c10110e */
[----:B------:R-:W-:-:S03]  /*25d50*/  ISETP.LT.OR P5, PT, R0, 0x21, !P0 ;  /* 0x000000210000780c */ /* 0x000fc600047a1670 */
[----:B------:R-:W-:Y:S01]  /*25d60*/  @!P3 STG.E.U8 desc[UR14][R30.64+0x20], R9 ;  /* 0x000020091e00b986 */ /* 0x000fe2000c10110e */
[----:B------:R-:W-:-:S03]  /*25d70*/  ISETP.LT.OR P3, PT, R0, 0x29, !P1 ;  /* 0x000000290000780c */ /* 0x000fc60004f61670 */
[----:B------:R1:W-:Y:S01]  /*25d80*/  @!P2 STG.E.U8 desc[UR14][R30.64+0x21], R11 ;  /* 0x0000210b1e00a986 */ /* 0x0003e2000c10110e */
[----:B------:R-:W-:Y:S02]  /*25d90*/  ISETP.LT.OR P2, PT, R0, 0x2a, !P1 ;  /* 0x0000002a0000780c */ /* 0x000fe40004f41670 */
[----:B0-----:R-:W-:Y:S02]  /*25da0*/  F2FP.SATFINITE.E4M3.F32.PACK_AB_MERGE_C R5, RZ, R3, RZ ;  /* 0x00000003ff05723e */ /* 0x001fe400048070ff */
[----:B-1----:R-:W-:Y:S01]  /*25db0*/  F2FP.SATFINITE.E4M3.F32.PACK_AB_MERGE_C R11, RZ, R2, RZ ;  /* 0x00000002ff0b723e */ /* 0x002fe200048070ff */
[----:B------:R-:W-:Y:S02]  /*25dc0*/  FMUL R2, R40, UR20 ;  /* 0x0000001428027c20 */ /* 0x000fe40008400000 */
[----:B------:R-:W4:Y:S01]  /*25dd0*/  LDL.LU R40, [R1+0x2cc] ;  /* 0x0002cc0001287983 */ /* 0x000f220000300800 */
[----:B------:R-:W-:-:S03]  /*25de0*/  F2FP.SATFINITE.E4M3.F32.PACK_AB_MERGE_C R9, RZ, R4, RZ ;  /* 0x00000004ff09723e */ /* 0x000fc600048070ff */
[----:B------:R-:W-:Y:S01]  /*25df0*/  @!P6 STG.E.U8 desc[UR14][R28.64+0x21], R5 ;  /* 0x000021051c00e986 */ /* 0x000fe2000c10110e */
[----:B------:R-:W-:-:S03]  /*25e00*/  FMUL R3, R39, UR20 ;  /* 0x0000001427037c20 */ /* 0x000fc60008400000 */
[----:B------:R-:W4:Y:S01]  /*25e10*/  LDL.LU R39, [R1+0x2d0] ;  /* 0x0002d00001277983 */ /* 0x000f220000300800 */
[----:B------:R-:W-:-:S03]  /*25e20*/  ISETP.LT.OR P6, PT, R0, 0x2a, !P0 ;  /* 0x0000002a0000780c */ /* 0x000fc600047c1670 */
[----:B------:R-:W-:Y:S04]  /*25e30*/  @!P5 STG.E.U8 desc[UR14][R28.64+0x20], R13 ;  /* 0x0000200d1c00d986 */ /* 0x000fe8000c10110e */
[----:B------:R0:W-:Y:S04]  /*25e40*/  @!P3 STG.E.U8 desc[UR14][R30.64+0x28], R7 ;  /* 0x000028071e00b986 */ /* 0x0001e8000c10110e */
[----:B------:R1:W-:Y:S01]  /*25e50*/  @!P2 STG.E.U8 desc[UR14][R30.64+0x29], R9 ;  /* 0x000029091e00a986 */ /* 0x0003e2000c10110e */
[----:B0-----:R-:W-:Y:S02]  /*25e60*/  F2FP.SATFINITE.E4M3.F32.PACK_AB_MERGE_C R7, RZ, R2, RZ ;  /* 0x00000002ff07723e */ /* 0x001fe400048070ff */
[----:B-1----:R-:W-:-:S03]  /*25e70*/  F2FP.SATFINITE.E4M3.F32.PACK_AB_MERGE_C R9, RZ, R3, RZ ;  /* 0x00000003ff09723e */ /* 0x002fc600048070ff */
[----:B------:R0:W-:Y:S01]  /*25e80*/  @!P6 STG.E.U8 desc[UR14][R28.64+0x29], R7 ;  /* 0x000029071c00e986 */ /* 0x0001e2000c10110e */
[----:B------:R-:W-:-:S03]  /*25e90*/  FMUL R4, R38, UR20 ;  /* 0x0000001426047c20 */ /* 0x000fc60008400000 */
[----:B------:R-:W4:Y:S02]  /*25ea0*/  LDL.LU R38, [R1+0x2d4] ;  /* 0x0002d40001267983 */ /* 0x000f240000300800 */
[----:B------:R-:W-:Y:S01]  /*25eb0*/  F2FP.SATFINITE.E4M3.F32.PACK_AB_MERGE_C R13, RZ, R4, RZ ;  /* 0x00000004ff0d723e */ /* 0x000fe200048070ff */
        /* <DEDUP_REMOVED lines=21> */
[----:B------:R-:W-:Y:S02]  /*26010*/  F2FP.SATFINITE.E4M3.F32.PACK_AB_MERGE_C R5, RZ, R5, RZ ;  /* 0x00000005ff05723e */ /* 0x000fe400048070ff */
[----:B0-----:R-:W-:Y:S02]  /*26020*/  F2FP.SATFINITE.E4M3.F32.PACK_AB_MERGE_C R13, RZ, R2, RZ ;  /* 0x00000002ff0d723e */ /* 0x001fe400048070ff */
[----:B-1----:R-:W-:Y:S01]  /*26030*/  F2FP.SATFINITE.E4M3.F32.PACK_AB_MERGE_C R9, RZ, R3, RZ ;  /* 0x00000003ff09723e */ /* 0x002fe200048070ff */
[----:B------:R-:W-:Y:S02]  /*26040*/  FMUL R3, R40, UR20 ;  /* 0x0000001428037c20 */ /* 0x000fe40008400000 */
[----:B------:R-:W4:Y:S01]  /*26050*/  LDL.LU R40, [R1+0x2ec] ;  /* 0x0002ec0001287983 */ /* 0x000f220000300800 */
[----:B------:R-:W-:Y:S01]  /*26060*/  F2FP.SATFINITE.E4M3.F32.PACK_AB_MERGE_C R11, RZ, R4, RZ ;  /* 0x00000004ff0b723e */ /* 0x000fe200048070ff */
[----:B------:R-:W-:-:S02]  /*26070*/  FMUL R2, R39, UR20 ;  /* 0x0000001427027c20 */ /* 0x000fc40008400000 */
[----:B------:R-:W4:Y:S04]  /*26080*/  LDL.LU R39, [R1+0x2f0] ;  /* 0x0002f00001277983 */ /* 0x000f280000300800 */
[----:B------:R0:W-:Y:S01]  /*26090*/  @!P6 STG.E.U8 desc[UR14][R28.64+0x31], R7 ;  /* 0x000031071c00e986 */ /* 0x0001e2000c10110e */
[----:B------:R-:W-:-:S03]  /*260a0*/  ISETP.LT.OR P6, PT, R0, 0x3a, !P0 ;  /* 0x0000003a0000780c */ /* 0x000fc600047c1670 */
[----:B------:R1:W-:Y:S01]  /*260b0*/  @!P5 STG.E.U8 desc[UR14][R28.64+0x30], R5 ;  /* 0x000030051c00d986 */ /* 0x0003e2000c10110e */
[----:B0-----:R-:W-:-:S03]  /*260c0*/  F2FP.SATFINITE.E4M3.F32.PACK_AB_MERGE_C R7, RZ, R2, RZ ;  /* 0x00000002ff07723e */ /* 0x001fc600048070ff */
[----:B------:R-:W-:Y:S01]  /*260d0*/  @!P2 STG.E.U8 desc[UR14][R30.64+0x39], R11 ;  /* 0x0000390b1e00a986 */ /* 0x000fe2000c10110e */
[----:B-1----:R-:W-:-:S03]  /*260e0*/  F2FP.SATFINITE.E4M3.F32.PACK_AB_MERGE_C R5, RZ, R3, RZ ;  /* 0x00000003ff05723e */ /* 0x002fc600048070ff */
[----:B------:R0:W-:Y:S04]  /*260f0*/  @!P3 STG.E.U8 desc[UR14][R30.64+0x38], R9 ;  /* 0x000038091e00b986 */ /* 0x0001e8000c10110e */
[----:B------:R4:W-:Y:S01]  /*26100*/  @!P6 STG.E.U8 desc[UR14][R28.64+0x39], R5 ;  /* 0x000039051c00e986 */ /* 0x0009e2000c10110e */
[----:B------:R-:W-:-:S03]  /*26110*/  FMUL R4, R38, UR20 ;  /* 0x0000001426047c20 */ /* 0x000fc60008400000 */
[----:B------:R-:W4:Y:S02]  /*26120*/  LDL.LU R38, [R1+0x2f4] ;  /* 0x0002f40001267983 */ /* 0x000f240000300800 */
[----:B0-----:R-:W-:Y:S01]  /*26130*/  F2FP.SATFINITE.E4M3.F32.PACK_AB_MERGE_C R9, RZ, R4, RZ ;  /* 0x00000004ff09723e */ /* 0x001fe200048070ff */
        /* <DEDUP_REMOVED lines=26> */
[----:B------:R0:W-:Y:S01]  /*262e0*/  @!P6 STG.E.U8 desc[UR14][R28.64+0x41], R7 ;  /* 0x000041071c00e986 */ /* 0x0001e2000c10110e */
[----:B------:R-:W-:-:S03]  /*262f0*/  FMUL R3, R39, UR20 ;  /* 0x0000001427037c20 */ /* 0x000fc60008400000 */
[----:B------:R-:W4:Y:S01]  /*26300*/  LDL.LU R39, [R1+0x310] ;  /* 0x0003100001277983 */ /* 0x000f220000300800 */
[----:B------:R-:W-:Y:S02]  /*26310*/  ISETP.LT.OR P6, PT, R0, 0x4a, !P0 ;  /* 0x0000004a0000780c */ /* 0x000fe400047c1670 */
[----:B0-----:R-:W-:Y:S01]  /*26320*/  F2FP.SATFINITE.E4M3.F32.PACK_AB_MERGE_C R7, RZ, R2, RZ ;  /* 0x00000002ff07723e */ /* 0x001fe200048070ff */
        /* <DEDUP_REMOVED lines=155> */
[----:B------:R-:W-:Y:S01]  /*26ce0*/  F2FP.SATFINITE.E4M3.F32.PACK_AB_MERGE_C R9, RZ, R4, RZ ;  /* 0x00000004ff09723e */ /* 0x000fe200048070ff */
[----:B------:R-:W-:-:S02]  /*26cf0*/  FMUL R3, R39, UR20 ;  /* 0x0000001427037c20 */ /* 0x000fc40008400000 */
[----:B------:R-:W4:Y:S04]  /*26d00*/  LDL.LU R39, [R1+0x390] ;  /* 0x0003900001277983 */ /* 0x000f280000300800 */
[----:B------:R-:W-:Y:S04]  /*26d10*/  @!P6 STG.E.U8 desc[UR14][R28.64+0x81], R5 ;  /* 0x000081051c00e986 */ /* 0x000fe8000c10110e */
[----:B------:R-:W-:Y:S04]  /*26d20*/  @!P5 STG.E.U8 desc[UR14][R28.64+0x80], R13 ;  /* 0x0000800d1c00d986 */ /* 0x000fe8000c10110e */
[----:B------:R0:W-:Y:S04]  /*26d30*/  @!P3 STG.E.U8 desc[UR14][R30.64+0x88], R7 ;  /* 0x000088071e00b986 */ /* 0x0001e8000c10110e */
[----:B------:R1:W-:Y:S01]  /*26d40*/  @!P2 STG.E.U8 desc[UR14][R30.64+0x89], R9 ;  /* 0x000089091e00a986 */ /* 0x0003e2000c10110e */
[----:B0-----:R-:W-:-:S02]  /*26d50*/  F2FP.SATFINITE.E4M3.F32.PACK_AB_MERGE_C R7, RZ, R2, RZ ;  /* 0x00000002ff07723e */ /* 0x001fc400048070ff */
[----:B-1----:R-:W-:Y:S01]  /*26d60*/  F2FP.SATFINITE.E4M3.F32.PACK_AB_MERGE_C R9, RZ, R3, RZ ;  /* 0x00000003ff09723e */ /* 0x002fe200048070ff */
[----:B------:R-:W-:Y:S02]  /*26d70*/  FMUL R4, R38, UR20 ;  /* 0x0000001426047c20 */ /* 0x000fe40008400000 */
[----:B------:R-:W4:Y:S03]  /*26d80*/  LDL.LU R38, [R1+0x394] ;  /* 0x0003940001267983 */ /* 0x000f260000300800 */
[----:B------:R-:W-:Y:S01]  /*26d90*/  F2FP.SATFINITE.E4M3.F32.PACK_AB_MERGE_C R13, RZ, R4, RZ ;  /* 0x00000004ff0d723e */ /* 0x000fe200048070ff */
[----:B------:R-:W-:Y:S02]  /*26da0*/  FMUL R5, R37, UR20 ;  /* 0x0000001425057c20 */ /* 0x000fe40008400000 */
[----:B------:R-:W4:Y:S01]  /*26db0*/  LDL.LU R37, [R1+0x398] ;  /* 0x0003980001257983 */ /* 0x000f220000300800 */
[----:B------:R-:W-:-:S03]  /*26dc0*/  FMUL R2, R36, UR20 ;  /* 0x0000001424027c20 */ /* 0x000fc60008400000 */
[----:B------:R-:W4:Y:S01]  /*26dd0*/  LDL.LU R36, [R1+0x39c] ;  /* 0x00039c0001247983 */ /* 0x000f220000300800 */
[----:B--2---:R-:W-:-:S03]  /*26de0*/  FMUL R3, R35, UR20 ;  /* 0x0000001423037c20 */ /* 0x004fc60008400000 */
[----:B------:R-:W2:Y:S01]  /*26df0*/  LDL.LU R35, [R1+0x3a0] ;  /* 0x0003a00001237983 */ /* 0x000ea20000300800 */
        /* <DEDUP_REMOVED lines=9> */
[----:B------:R0:W-:Y:S01]  /*26e90*/  @!P6 STG.E.U8 desc[UR14][R28.64+0x89], R7 ;  /* 0x000089071c00e986 */ /* 0x0001e2000c10110e */
[----:B------:R-:W-:-:S03]  /*26ea0*/  ISETP.LT.OR P6, PT, R0, 0x92, !P0 ;  /* 0x000000920000780c */ /* 0x000fc600047c1670 */
[----:B------:R-:W-:Y:S01]  /*26eb0*/  @!P5 STG.E.U8 desc[UR14][R28.64+0x88], R11 ;  /* 0x0000880b1c00d986 */ /* 0x000fe2000c10110e */
[----:B------:R-:W-:-:S03]  /*26ec0*/  ISETP.LT.OR P5, PT, R0, 0x91, !P0 ;  /* 0x000000910000780c */ /* 0x000fc600047a1670 */
[----:B------:R1:W-:Y:S01]  /*26ed0*/  @!P3 STG.E.U8 desc[UR14][R30.64+0x90], R9 ;  /* 0x000090091e00b986 */ /* 0x0003e2000c10110e */
[C---:B------:R-:W-:Y:S02]  /*26ee0*/  ISETP.LT.OR P3, PT, R0.reuse, 0x99, !P1 ;  /* 0x000000990000780c */ /* 0x040fe40004f61670 */
[----:B0-----:R-:W-:Y:S01]  /*26ef0*/  F2FP.SATFINITE.E4M3.F32.PACK_AB_MERGE_C R7, RZ, R2, RZ ;  /* 0x00000002ff07723e */ /* 0x001fe200048070ff */
[----:B------:R-:W-:Y:S01]  /*26f00*/  @!P2 STG.E.U8 desc[UR14][R30.64+0x91], R13 ;  /* 0x0000910d1e00a986 */ /* 0x000fe2000c10110e */
[----:B------:R-:W-:Y:S02]  /*26f10*/  ISETP.LT.OR P2, PT, R0, 0x9a, !P1 ;  /* 0x0000009a0000780c */ /* 0x000fe40004f41670 */
        /* <DEDUP_REMOVED lines=86> */
[----:B------:R0:W-:Y:S01]  /*27480*/  @!P6 STG.E.U8 desc[UR14][R28.64+0xb1], R7 ;  /* 0x0000b1071c00e986 */ /* 0x0001e2000c10110e */
[----:B------:R-:W-:-:S03]  /*27490*/  ISETP.LT.OR P6, PT, R0, 0xba, !P0 ;  /* 0x000000ba0000780c */ /* 0x000fc600047c1670 */
[----:B------:R-:W4:Y:S04]  /*274a0*/  LDL.LU R39, [R1+0x3f0] ;  /* 0x0003f00001277983 */ /* 0x000f280000300800 */
        /* <DEDUP_REMOVED lines=33> */
[----:B------:R0:W-:Y:S01]  /*276c0*/  @!P6 STG.E.U8 desc[UR14][R28.64+0xc1], R7 ;  /* 0x0000c1071c00e986 */ /* 0x0001e2000c10110e */
[----:B------:R-:W-:-:S03]  /*276d0*/  ISETP.LT.OR P6, PT, R0, 0xca, !P0 ;  /* 0x000000ca0000780c */ /* 0x000fc600047c1670 */
[----:B------:R-:W4:Y:S01]  /*276e0*/  LDL.LU R40, [R1+0x40c] ;  /* 0x00040c0001287983 */ /* 0x000f220000300800 */
[----:B------:R-:W-:Y:S01]  /*276f0*/  F2FP.SATFINITE.E4M3.F32.PACK_AB_MERGE_C R13, RZ, R4, RZ ;  /* 0x00000004ff0d723e */ /* 0x000fe200048070ff */
        /* <DEDUP_REMOVED lines=24> */
[C---:B------:R-:W-:Y:S01]  /*27880*/  ISETP.LT.OR P3, PT, R0.reuse, 0xd1, !P1 ;  /* 0x000000d10000780c */ /* 0x040fe20004f61670 */
[----:B------:R-:W4:Y:S01]  /*27890*/  LDL.LU R42, [R1+0x42c] ;  /* 0x00042c00012a7983 */ /* 0x000f220000300800 */
[C---:B------:R-:W-:Y:S02]  /*278a0*/  ISETP.LT.OR P2, PT, R0.reuse, 0xd2, !P1 ;  /* 0x000000d20000780c */ /* 0x040fe40004f41670 */
[----:B------:R-:W-:Y:S02]  /*278b0*/  ISETP.LT.OR P6, PT, R0, 0xd2, !P0 ;  /* 0x000000d20000780c */ /* 0x000fe400047c1670 */
[----:B------:R-:W-:-:S05]  /*278c0*/  F2FP.SATFINITE.E4M3.F32.PACK_AB_MERGE_C R5, RZ, R5, RZ ;  /* 0x00000005ff05723e */ /* 0x000fca00048070ff */
[----:B------:R0:W-:Y:S01]  /*278d0*/  @!P5 STG.E.U8 desc[UR14][R28.64+0xc8], R5 ;  /* 0x0000c8051c00d986 */ /* 0x0001e2000c10110e */
[----:B------:R-:W-:-:S03]  /*278e0*/  ISETP.LT.OR P5, PT, R0, 0xd1, !P0 ;  /* 0x000000d10000780c */ /* 0x000fc600047a1670 */
[----:B------:R-:W-:Y:S01]  /*278f0*/  @!P3 STG.E.U8 desc[UR14][R30.64+0xd0], R9 ;  /* 0x0000d0091e00b986 */ /* 0x000fe2000c10110e */
[----:B------:R-:W-:-:S03]  /*27900*/  ISETP.LT.OR P3, PT, R0, 0xd9, !P1 ;  /* 0x000000d90000780c */ /* 0x000fc60004f61670 */
[----:B------:R1:W-:Y:S01]  /*27910*/  @!P2 STG.E.U8 desc[UR14][R30.64+0xd1], R11 ;  /* 0x0000d10b1e00a986 */ /* 0x0003e2000c10110e */
[----:B0-----:R-:W-:Y:S02]  /*27920*/  F2FP.SATFINITE.E4M3.F32.PACK_AB_MERGE_C R5, RZ, R3, RZ ;  /* 0x00000003ff05723e */ /* 0x001fe400048070ff */
[----:B------:R-:W-:-:S03]  /*27930*/  ISETP.LT.OR P2, PT, R0, 0xda, !P1 ;  /* 0x000000da0000780c */ /* 0x000fc60004f41670 */
[----:B------:R-:W-:Y:S01]  /*27940*/  @!P6 STG.E.U8 desc[UR14][R28.64+0xd1], R5 ;  /* 0x0000d1051c00e986 */ /* 0x000fe2000c10110e */
[----:B-1----:R-:W-:Y:S02]  /*27950*/  F2FP.SATFINITE.E4M3.F32.PACK_AB_MERGE_C R11, RZ, R2, RZ ;  /* 0x00000002ff0b723e */ /* 0x002fe400048070ff */
[----:B------:R-:W-:Y:S01]  /*27960*/  ISETP.LT.OR P6, PT, R0, 0xda, !P0 ;  /* 0x000000da0000780c */ /* 0x000fe200047c1670 */
[----:B------:R-:W-:Y:S02]  /*27970*/  FMUL R2, R40, UR20 ;  /* 0x0000001428027c20 */ /* 0x000fe40008400000 */
[----:B------:R-:W4:Y:S01]  /*27980*/  LDL.LU R40, [R1+0x430] ;  /* 0x0004300001287983 */ /* 0x000f220000300800 */
[----:B------:R-:W-:-:S03]  /*27990*/  FMUL R3, R39, UR20 ;  /* 0x0000001427037c20 */ /* 0x000fc60008400000 */
[----:B------:R-:W4:Y:S01]  /*279a0*/  LDL.LU R39, [R1+0x434] ;  /* 0x0004340001277983 */ /* 0x000f220000300800 */
[----:B------:R-:W-:-:S03]  /*279b0*/  F2FP.SATFINITE.E4M3.F32.PACK_AB_MERGE_C R9, RZ, R4, RZ ;  /* 0x00000004ff09723e */ /* 0x000fc600048070ff */
        /* <DEDUP_REMOVED lines=13> */
[----:B--2---:R-:W-:Y:S01]  /*27a90*/  FMUL R3, R35, UR20 ;  /* 0x0000001423037c20 */ /* 0x004fe20008400000 */
[----:B0-----:R-:W-:Y:S02]  /*27aa0*/  F2FP.SATFINITE.E4M3.F32.PACK_AB_MERGE_C R7, RZ, R2, RZ ;  /* 0x00000002ff07723e */ /* 0x001fe400048070ff */
        /* <DEDUP_REMOVED lines=15> */
[----:B------:R-:W-:Y:S02]  /*27ba0*/  F2FP.SATFINITE.E4M3.F32.PACK_AB_MERGE_C R5, RZ, R5, RZ ;  /* 0x00000005ff05723e */ /* 0x000fe400048070ff */
[----:B0-----:R-:W-:Y:S01]  /*27bb0*/  F2FP.SATFINITE.E4M3.F32.PACK_AB_MERGE_C R11, RZ, R4, RZ ;  /* 0x00000004ff0b723e */ /* 0x001fe200048070ff */
[----:B------:R0:W-:Y:S01]  /*27bc0*/  @!P6 STG.E.U8 desc[UR14][R28.64+0xe1], R7 ;  /* 0x0000e1071c00e986 */ /* 0x0001e2000c10110e */
[C---:B------:R-:W-:Y:S02]  /*27bd0*/  ISETP.LT.OR P6, PT, R0.reuse, 0xea, !P0 ;  /* 0x000000ea0000780c */ /* 0x040fe400047c1670 */
[----:B-1----:R-:W-:Y:S01]  /*27be0*/  F2FP.SATFINITE.E4M3.F32.PACK_AB_MERGE_C R9, RZ, R3, RZ ;  /* 0x00000003ff09723e */ /* 0x002fe200048070ff */
[----:B------:R1:W-:Y:S01]  /*27bf0*/  @!P5 STG.E.U8 desc[UR14][R28.64+0xe0], R5 ;  /* 0x0000e0051c00d986 */ /* 0x0003e2000c10110e */
[----:B------:R-:W-:-:S03]  /*27c00*/  ISETP.LT.OR P5, PT, R0, 0xe9, !P0 ;  /* 0x000000e90000780c */ /* 0x000fc600047a1670 */
[----:B------:R-:W-:Y:S01]  /*27c10*/  @!P2 STG.E.U8 desc[UR14][R30.64+0xe9], R11 ;  /* 0x0000e90b1e00a986 */ /* 0x000fe2000c10110e */
[----:B------:R-:W-:Y:S01]  /*27c20*/  ISETP.LT.OR P2, PT, R0, 0xf2, !P1 ;  /* 0x000000f20000780c */ /* 0x000fe20004f41670 */
[----:B------:R-:W-:Y:S02]  /*27c30*/  FMUL R3, R42, UR20 ;  /* 0x000000142a037c20 */ /* 0x000fe40008400000 */
[----:B------:R1:W-:Y:S01]  /*27c40*/  @!P3 STG.E.U8 desc[UR14][R30.64+0xe8], R9 ;  /* 0x0000e8091e00b986 */ /* 0x0003e2000c10110e */
[----:B------:R-:W-:Y:S02]  /*27c50*/  ISETP.LT.OR P3, PT, R0, 0xf1, !P1 ;  /* 0x000000f10000780c */ /* 0x000fe40004f61670 */
[----:B------:R-:W-:Y:S01]  /*27c60*/  F2FP.SATFINITE.E4M3.F32.PACK_AB_MERGE_C R13, RZ, R2, RZ ;  /* 0x00000002ff0d723e */ /* 0x000fe200048070ff */
[----:B------:R-:W-:Y:S01]  /*27c70*/  FMUL R4, R39, UR20 ;  /* 0x0000001427047c20 */ /* 0x000fe20008400000 */
[----:B------:R-:W-:Y:S01]  /*27c80*/  FMUL R2, R40, UR20 ;  /* 0x0000001428027c20 */ /* 0x000fe20008400000 */
[----:B------:R-:W-:-:S03]  /*27c90*/  F2FP.SATFINITE.E4M3.F32.PACK_AB_MERGE_C R3, RZ, R3, RZ ;  /* 0x00000003ff03723e */ /* 0x000fc600048070ff */
[----:B0-----:R-:W-:Y:S02]  /*27ca0*/  F2FP.SATFINITE.E4M3.F32.PACK_AB_MERGE_C R7, RZ, R4, RZ ;  /* 0x00000004ff07723e */ /* 0x001fe400048070ff */
[----:B-1----:R-:W-:Y:S01]  /*27cb0*/  F2FP.SATFINITE.E4M3.F32.PACK_AB_MERGE_C R5, RZ, R2, RZ ;  /* 0x00000002ff05723e */ /* 0x002fe200048070ff */
[----:B------:R-:W-:Y:S01]  /*27cc0*/  @!P5 STG.E.U8 desc[UR14][R28.64+0xe8], R13 ;  /* 0x0000e80d1c00d986 */ /* 0x000fe2000c10110e */
[----:B------:R-:W-:-:S03]  /*27cd0*/  ISETP.LT.OR P5, PT, R0, 0xf1, !P0 ;  /* 0x000000f10000780c */ /* 0x000fc600047a1670 */
[----:B------:R2:W-:Y:S01]  /*27ce0*/  @!P6 STG.E.U8 desc[UR14][R28.64+0xe9], R3 ;  /* 0x0000e9031c00e986 */ /* 0x0005e2000c10110e */
[----:B------:R-:W-:-:S03]  /*27cf0*/  ISETP.LT.OR P6, PT, R0, 0xf2, !P0 ;  /* 0x000000f20000780c */ /* 0x000fc600047c1670 */
[----:B------:R0:W-:Y:S01]  /*27d00*/  @!P2 STG.E.U8 desc[UR14][R30.64+0xf1], R7 ;  /* 0x0000f1071e00a986 */ /* 0x0001e2000c10110e */
[C---:B------:R-:W-:Y:S02]  /*27d10*/  ISETP.LT.OR P2, PT, R0.reuse, 0xf9, !P1 ;  /* 0x000000f90000780c */ /* 0x040fe40004f41670 */
[C---:B------:R-:W-:Y:S01]  /*27d20*/  ISETP.LT.OR P1, PT, R0.reuse, 0xfa, !P1 ;  /* 0x000000fa0000780c */ /* 0x040fe20004f21670 */
[----:B------:R4:W-:Y:S01]  /*27d30*/  @!P3 STG.E.U8 desc[UR14][R30.64+0xf0], R5 ;  /* 0x0000f0051e00b986 */ /* 0x0009e2000c10110e */
[C---:B------:R-:W-:Y:S02]  /*27d40*/  ISETP.LT.OR P3, PT, R0.reuse, 0xf9, !P0 ;  /* 0x000000f90000780c */ /* 0x040fe40004761670 */
[----:B------:R-:W-:Y:S01]  /*27d50*/  ISETP.LT.OR P0, PT, R0, 0xfa, !P0 ;  /* 0x000000fa0000780c */ /* 0x000fe20004701670 */
[----:B------:R-:W-:-:S05]  /*27d60*/  FMUL R2, R38, UR20 ;  /* 0x0000001426027c20 */ /* 0x000fca0008400000 */
[----:B------:R-:W-:-:S05]  /*27d70*/  F2FP.SATFINITE.E4M3.F32.PACK_AB_MERGE_C R9, RZ, R2, RZ ;  /* 0x00000002ff09723e */ /* 0x000fca00048070ff */
[----:B------:R1:W-:Y:S01]  /*27d80*/  @!P5 STG.E.U8 desc[UR14][R28.64+0xf0], R9 ;  /* 0x0000f0091c00d986 */ /* 0x0003e2000c10110e */
[----:B------:R-:W-:Y:S01]  /*27d90*/  FMUL R0, R37, UR20 ;  /* 0x0000001425007c20 */ /* 0x000fe20008400000 */
[----:B------:R-:W-:Y:S01]  /*27da0*/  FMUL R2, R36, UR20 ;  /* 0x0000001424027c20 */ /* 0x000fe20008400000 */
[----:B--2---:R-:W-:-:S03]  /*27db0*/  FMUL R3, R35, UR20 ;  /* 0x0000001423037c20 */ /* 0x004fc60008400000 */
[----:B0-----:R-:W-:Y:S02]  /*27dc0*/  F2FP.SATFINITE.E4M3.F32.PACK_AB_MERGE_C R7, RZ, R0, RZ ;  /* 0x00000000ff07723e */ /* 0x001fe400048070ff */
[----:B------:R-:W-:Y:S02]  /*27dd0*/  F2FP.SATFINITE.E4M3.F32.PACK_AB_MERGE_C R11, RZ, R2, RZ ;  /* 0x00000002ff0b723e */ /* 0x000fe400048070ff */
[----:B------:R-:W-:Y:S01]  /*27de0*/  F2FP.SATFINITE.E4M3.F32.PACK_AB_MERGE_C R3, RZ, R3, RZ ;  /* 0x00000003ff03723e */ /* 0x000fe200048070ff */
[----:B------:R1:W-:Y:S04]  /*27df0*/  @!P6 STG.E.U8 desc[UR14][R28.64+0xf1], R7 ;  /* 0x0000f1071c00e986 */ /* 0x0003e8000c10110e */
[----:B------:R1:W-:Y:S04]  /*27e00*/  @!P2 STG.E.U8 desc[UR14][R30.64+0xf8], R11 ;  /* 0x0000f80b1e00a986 */ /* 0x0003e8000c10110e */
[----:B------:R1:W-:Y:S01]  /*27e10*/  @!P1 STG.E.U8 desc[UR14][R30.64+0xf9], R3 ;  /* 0x0000f9031e009986 */ /* 0x0003e2000c10110e */
[----:B---3--:R-:W-:Y:S01]  /*27e20*/  FMUL R4, R33, UR20 ;  /* 0x0000001421047c20 */ /* 0x008fe20008400000 */
[----:B----4-:R-:W-:-:S04]  /*27e30*/  FMUL R5, R32, UR20 ;  /* 0x0000001420057c20 */ /* 0x010fc80008400000 */
[----:B------:R-:W-:Y:S02]  /*27e40*/  F2FP.SATFINITE.E4M3.F32.PACK_AB_MERGE_C R13, RZ, R4, RZ ;  /* 0x00000004ff0d723e */ /* 0x000fe400048070ff */
[----:B------:R-:W-:-:S03]  /*27e50*/  F2FP.SATFINITE.E4M3.F32.PACK_AB_MERGE_C R5, RZ, R5, RZ ;  /* 0x00000005ff05723e */ /* 0x000fc600048070ff */
[----:B------:R1:W-:Y:S04]  /*27e60*/  @!P3 STG.E.U8 desc[UR14][R28.64+0xf8], R13 ;  /* 0x0000f80d1c00b986 */ /* 0x0003e8000c10110e */
[----:B------:R1:W-:Y:S02]  /*27e70*/  @!P0 STG.E.U8 desc[UR14][R28.64+0xf9], R5 ;  /* 0x0000f9051c008986 */ /* 0x0003e4000c10110e */
.L_x_551:
[----:B------:R-:W-:Y:S05]  /*27e80*/  BSYNC B0 ;  /* 0x0000000000007941 */ /* 0x000fea0003800000 */
.L_x_37:
[----:B-12---:R-:W2:Y:S04]  /*27e90*/  LDL.LU R3, [R1+0x458] ;  /* 0x0004580001037983 */ /* 0x006ea80000300800 */
[----:B-----5:R-:W2:Y:S01]  /*27ea0*/  LDL.LU R2, [R1+0x45c] ;  /* 0x00045c0001027983 */ /* 0x020ea20000300800 */
[----:B------:R-:W-:Y:S01]  /*27eb0*/  ULDC UR6, c[0x0][0xc] ;  /* 0x0000030000067ab9 */ /* 0x000fe20000000800 */
[----:B------:R-:W-:Y:S01]  /*27ec0*/  ULDC UR7, c[0x0][0x10] ;  /* 0x0000040000077ab9 */ /* 0x000fe20000000800 */
[----:B---34-:R-:W2:Y:S01]  /*27ed0*/  LDC R5, c[0x0][0x14] ;  /* 0x00000500ff057b82 */ /* 0x018ea20000000800 */
[----:B------:R-:W-:Y:S01]  /*27ee0*/  UIMAD.WIDE.U32 UR6, UR6, UR7, URZ ;  /* 0x00000007060672a5 */ /* 0x000fe2000f8e003f */
[----:B------:R-:W-:Y:S01]  /*27ef0*/  PRMT R0, RZ, 0x7610, R0 ;  /* 0x00007610ff007816 */ /* 0x000fe20000000000 */
[----:B------:R-:W-:-:S04]  /*27f00*/  UMOV UR9, 0xffffffff ;  /* 0xffffffff00097882 */ /* 0x000fc80000000000 */
[----:B--2---:R-:W-:-:S04]  /*27f10*/  IMAD.WIDE.U32 R2, R5, UR6, R2 ;  /* 0x0000000605027c25 */ /* 0x004fc8000f8e0002 */
[----:B------:R-:W-:Y:S01]  /*27f20*/  IMAD R5, R5, UR7, RZ ;  /* 0x0000000705057c24 */ /* 0x000fe2000f8e02ff */
[----:B------:R-:W-:Y:S01]  /*27f30*/  ULDC.64 UR6, c[0x0][0x650] ;  /* 0x0001940000067ab9 */ /* 0x000fe20000000a00 */
[----:B------:R-:W-:Y:S01]  /*27f40*/  IMAD.MOV.U32 R11, RZ, RZ, R2 ;  /* 0x000000ffff0b7224 */ /* 0x000fe200078e0002 */
[----:B------:R-:W-:Y:S01]  /*27f50*/  ISETP.GE.U32.AND P0, PT, R2, UR6, PT ;  /* 0x0000000602007c0c */ /* 0x000fe2000bf06070 */
[----:B------:R-:W-:Y:S02]  /*27f60*/  IMAD.IADD R13, R3, 0x1, R5 ;  /* 0x00000001030d7824 */ /* 0x000fe400078e0205 */
[----:B------:R-:W-:-:S03]  /*27f70*/  IMAD.MOV.U32 R2, RZ, RZ, -0x1 ;  /* 0xffffffffff027424 */ /* 0x000fc600078e00ff */
[----:B------:R1:W-:Y:S01]  /*27f80*/  STL [R1+0x458], R13 ;  /* 0x0004580d01007387 */ /* 0x0003e20000100800 */
[----:B------:R-:W-:-:S03]  /*27f90*/  ISETP.GE.U32.AND.EX P0, PT, R13, UR7, PT, P0 ;  /* 0x000000070d007c0c */ /* 0x000fc6000bf06100 */
[----:B------:R1:W-:Y:S04]  /*27fa0*/  STL [R1+0x45c], R11 ;  /* 0x00045c0b01007387 */ /* 0x0003e80000100800 */
[----:B------:R1:W-:Y:S06]  /*27fb0*/  STL [R1+0x460], R2 ;  /* 0x0004600201007387 */ /* 0x0003ec0000100800 */
[----:B------:R-:W-:Y:S05]  /*27fc0*/  @P0 BRA `(.L_x_552) ;  /* 0x0000000400740947 */ /* 0x000fea0003800000 */
[----:B------:R-:W2:Y:S01]  /*27fd0*/  S2R R8, SR_CTAID.X ;  /* 0x0000000000087919 */ /* 0x000ea20000002500 */
[----:B------:R-:W-:Y:S01]  /*27fe0*/  ULDC.64 UR18, c[0x0][0x628] ;  /* 0x00018a0000127ab9 */ /* 0x000fe20000000a00 */
[----:B------:R-:W3:Y:S01]  /*27ff0*/  LDC R9, c[0x0][0x144] ;  /* 0x00005100ff097b82 */ /* 0x000ee20000000800 */
[----:B------:R-:W-:Y:S01]  /*28000*/  ULDC UR6, c[0x0][0x150] ;  /* 0x0000540000067ab9 */ /* 0x000fe20000000800 */
[----:B------:R-:W4:Y:S01]  /*28010*/  S2R R12, SR_CTAID.Y ;  /* 0x00000000000c7919 */ /* 0x000f220000002600 */
[----:B------:R-:W-:Y:S01]  /*28020*/  ISETP.NE.U32.AND P0, PT, RZ, UR18, PT ;  /* 0x00000012ff007c0c */ /* 0x000fe2000bf05070 */
[----:B------:R-:W-:Y:S01]  /*28030*/  ULDC UR23, c[0x0][0x630] ;  /* 0x00018c0000177ab9 */ /* 0x000fe20000000800 */
[----:B------:R-:W-:Y:S02]  /*28040*/  R2UR UR16, R11 ;  /* 0x000000000b1072ca */ /* 0x000fe400000e0000 */
[----:B------:R-:W-:Y:S01]  /*28050*/  ISETP.NE.AND.EX P0, PT, RZ, UR19, PT, P0 ;  /* 0x00000013ff007c0c */ /* 0x000fe2000bf05300 */
[----:B0-----:R-:W0:Y:S01]  /*28060*/  LDC.64 R6, c[0x0][0x620] ;  /* 0x00018800ff067b82 */ /* 0x001e220000000a00 */
[----:B------:R-:W-:-:S02]  /*28070*/  R2UR UR17, R13 ;  /* 0x000000000d1172ca */ /* 0x000fc400000e0000 */
[----:B--2---:R-:W-:-:S05]  /*28080*/  I2FP.F32.U32 R0, R8 ;  /* 0x0000000800007245 */ /* 0x004fca0000201000 */
[----:B------:R-:W-:-:S06]  /*28090*/  FMUL R0, R0, UR6 ;  /* 0x0000000600007c20 */ /* 0x000fcc0008400000 */
[----:B------:R-:W2:Y:S01]  /*280a0*/  F2I.U32.TRUNC.NTZ R0, R0 ;  /* 0x0000000000007305 */ /* 0x000ea2000020f000 */
[----:B----4-:R-:W-:Y:S05]  /*280b0*/  @!P0 BRA `(.L_x_553) ;  /* 0x0000000000308947 */ /* 0x010fea0003800000 */
        /* <DEDUP_REMOVED lines=12> */
.L_x_553:
[----:B------:R-:W-:Y:S01]  /*28180*/  USHF.R.U64 UR9, UR16, UR23, UR17 ;  /* 0x0000001710097299 */ /* 0x000fe20008001211 */
[----:B------:R-:W4:Y:S01]  /*28190*/  LDC.64 R22, c[0x0][0x640] ;  /* 0x00019000ff167b82 */ /* 0x000f220000000a00 */
[----:B------:R-:W-:Y:S01]  /*281a0*/  USHF.R.U32.HI UR6, URZ, UR23, UR17 ;  /* 0x000000173f067299 */ /* 0x000fe20008011611 */
[----:B--2---:R-:W-:Y:S02]  /*281b0*/  IMAD.MOV R10, RZ, RZ, -R0 ;  /* 0x000000ffff0a7224 */ /* 0x004fe400078e0a00 */
[----:B-1----:R-:W-:Y:S01]  /*281c0*/  IMAD.MOV.U32 R2, RZ, RZ, R11 ;  /* 0x000000ffff027224 */ /* 0x002fe200078e000b */
[----:B------:R-:W-:Y:S01]  /*281d0*/  IADD3 R5, P0, RZ, -UR9, RZ ;  /* 0x80000009ff057c10 */ /* 0x000fe2000ff1e0ff */
[----:B---3--:R-:W-:Y:S02]  /*281e0*/  IMAD R18, R9, R10, R8 ;  /* 0x0000000a09127224 */ /* 0x008fe400078e0208 */
[----:B------:R-:W1:Y:S02]  /*281f0*/  LDC R4, c[0x0][0x618] ;  /* 0x00018600ff047b82 */ /* 0x000e640000000800 */
[----:B------:R-:W-:Y:S01]  /*28200*/  IMAD.X R3, RZ, RZ, ~UR6, P0 ;  /* 0x80000006ff037e24 */ /* 0x000fe200080e06ff */
[----:B------:R-:W-:-:S03]  /*28210*/  ULDC UR6, c[0x0][0x154] ;  /* 0x0000550000067ab9 */ /* 0x000fc60000000800 */
[-C--:B0-----:R-:W-:Y:S02]  /*28220*/  IMAD R0, R3, R6.reuse, RZ ;  /* 0x0000000603007224 */ /* 0x081fe400078e02ff */
[----:B------:R-:W0:Y:S01]  /*28230*/  LDC R14, c[0x0][0x608] ;  /* 0x00018200ff0e7b82 */ /* 0x000e220000000800 */
[----:B------:R-:W-:Y:S02]  /*28240*/  IMAD.MOV.U32 R3, RZ, RZ, R13 ;  /* 0x000000ffff037224 */ /* 0x000fe400078e000d */
[----:B------:R-:W-:-:S05]  /*28250*/  IMAD.WIDE.U32 R2, R5, R6, R2 ;  /* 0x0000000605027225 */ /* 0x000fca00078e0002 */
[----:B------:R-:W2:Y:S01]  /*28260*/  LDC R20, c[0x0][0x658] ;  /* 0x00019600ff147b82 */ /* 0x000ea20000000800 */
[----:B------:R-:W-:Y:S01]  /*28270*/  IMAD R5, R5, R7, R0 ;  /* 0x0000000705057224 */ /* 0x000fe200078e0200 */
[----:B------:R-:W-:Y:S01]  /*28280*/  I2FP.F32.U32 R0, R12 ;  /* 0x0000000c00007245 */ /* 0x000fe20000201000 */
[----:B------:R-:W-:Y:S01]  /*28290*/  IMAD.MOV.U32 R7, RZ, RZ, 0x1 ;  /* 0x00000001ff077424 */ /* 0x000fe200078e00ff */
[----:B----4-:R-:W-:Y:S01]  /*282a0*/  ISETP.NE.U32.AND P0, PT, R22, RZ, PT ;  /* 0x000000ff1600720c */ /* 0x010fe20003f05070 */
[----:B------:R-:W-:Y:S02]  /*282b0*/  IMAD.IADD R3, R3, 0x1, R5 ;  /* 0x0000000103037824 */ /* 0x000fe400078e0205 */
[----:B------:R-:W-:Y:S01]  /*282c0*/  FMUL R0, R0, UR6 ;  /* 0x0000000600007c20 */ /* 0x000fe20008400000 */
[----:B------:R-:W3:Y:S01]  /*282d0*/  LDC R15, c[0x0][0x148] ;  /* 0x00005200ff0f7b82 */ /* 0x000ee20000000800 */
[----:B------:R-:W-:Y:S01]  /*282e0*/  ISETP.NE.AND.EX P0, PT, R23, RZ, PT, P0 ;  /* 0x000000ff1700720c */ /* 0x000fe20003f05300 */
[----:B------:R-:W-:Y:S01]  /*282f0*/  IMAD.MOV.U32 R5, RZ, RZ, -0x1 ;  /* 0xffffffffff057424 */ /* 0x000fe200078e00ff */
[-CC-:B-1----:R-:W-:Y:S01]  /*28300*/  SHF.R.U64 R10, R2, R4.reuse, R3.reuse ;  /* 0x00000004020a7219 */ /* 0x182fe20000001203 */
[----:B------:R1:W4:Y:S01]  /*28310*/  F2I.U32.TRUNC.NTZ R13, R0 ;  /* 0x00000000000d7305 */ /* 0x000322000020f000 */
[----:B------:R-:W-:-:S03]  /*28320*/  SHF.R.U32.HI R3, RZ, R4, R3 ;  /* 0x00000004ff037219 */ /* 0x000fc60000011603 */
[----:B------:R-:W1:Y:S01]  /*28330*/  LDC R16, c[0x0][0x600] ;  /* 0x00018000ff107b82 */ /* 0x000e620000000800 */
[-CC-:B0-----:R-:W-:Y:S02]  /*28340*/  SHF.R.U64 R8, R10, R14.reuse, R3.reuse ;  /* 0x0000000e0a087219 */ /* 0x181fe40000001203 */
[----:B------:R-:W-:-:S05]  /*28350*/  SHF.R.U32.HI R3, RZ, R14, R3 ;  /* 0x0000000eff037219 */ /* 0x000fca0000011603 */
[----:B------:R-:W0:Y:S01]  /*28360*/  LDC R17, c[0x0][0x648] ;  /* 0x00019200ff117b82 */ /* 0x000e220000000800 */
[-CC-:B--2---:R-:W-:Y:S02]  /*28370*/  SHF.R.U64 R11, R8, R20.reuse, R3.reuse ;  /* 0x00000014080b7219 */ /* 0x184fe40000001203 */
[-C--:B------:R-:W-:Y:S02]  /*28380*/  SHF.L.U32 R5, R5, R20.reuse, RZ ;  /* 0x0000001405057219 */ /* 0x080fe400000006ff */
[-C--:B------:R-:W-:Y:S01]  /*28390*/  SHF.R.U32.HI R3, RZ, R20.reuse, R3 ;  /* 0x00000014ff037219 */ /* 0x080fe20000011603 */
[----:B------:R-:W-:Y:S01]  /*283a0*/  IMAD.MOV.U32 R2, RZ, RZ, R11 ;  /* 0x000000ffff027224 */ /* 0x000fe200078e000b */
[----:B------:R-:W-:Y:S01]  /*283b0*/  SHF.L.U32 R20, R7, R20, RZ ;  /* 0x0000001407147219 */ /* 0x000fe200000006ff */
[----:B------:R-:W2:Y:S01]  /*283c0*/  LDC R19, c[0x0][0x638] ;  /* 0x00018e00ff137b82 */ /* 0x000ea20000000800 */
[----:B------:R-:W-:-:S07]  /*283d0*/  LOP3.LUT R41, RZ, R5, RZ, 0x33, !PT ;  /* 0x00000005ff297212 */ /* 0x000fce00078e33ff */
[----:B------:R-:W0:Y:S01]  /*283e0*/  LDC R21, c[0x0][0x610] ;  /* 0x00018400ff157b82 */ /* 0x000e220000000800 */
[----:B----4-:R-:W-:Y:S05]  /*283f0*/  @!P0 BRA `(.L_x_554) ;  /* 0x0000000000288947 */ /* 0x010fea0003800000 */
[----:B-1----:R-:W1:Y:S02]  /*28400*/  LDC R0, c[0x0][0x64c] ;  /* 0x00019300ff007b82 */ /* 0x002e640000000800 */
[----:B-1----:R-:W-:-:S05]  /*28410*/  IADD3 R7, P0, R11, R0, RZ ;  /* 0x000000000b077210 */ /* 0x002fca0007f1e0ff */
        /* <DEDUP_REMOVED lines=8> */
.L_x_554:
[----:B01----:R-:W-:Y:S01]  /*284a0*/  SHF.R.U64 R0, R2, R17, R3 ;  /* 0x0000001102007219 */ /* 0x003fe20000001203 */
[----:B------:R-:W-:Y:S01]  /*284b0*/  VIADD R3, R16, 0xffffffff ;  /* 0xffffffff10037836 */ /* 0x000fe20000000000 */
[----:B------:R-:W-:Y:S01]  /*284c0*/  LOP3.LUT R41, R8, R41, RZ, 0xc0, !PT ;  /* 0x0000002908297212 */ /* 0x000fe200078ec0ff */
[----:B------:R-:W-:Y:S02]  /*284d0*/  IMAD.MOV R13, RZ, RZ, -R13 ;  /* 0x000000ffff0d7224 */ /* 0x000fe400078e0a0d */
[----:B------:R-:W-:Y:S01]  /*284e0*/  IMAD.MOV R2, RZ, RZ, -R0 ;  /* 0x000000ffff027224 */ /* 0x000fe200078e0a00 */
[----:B------:R-:W-:Y:S01]  /*284f0*/  LOP3.LUT R3, R10, R3, RZ, 0xc0, !PT ;  /* 0x000000030a037212 */ /* 0x000fe200078ec0ff */
[----:B------:R-:W-:Y:S02]  /*28500*/  IMAD R41, R20, R0, R41 ;  /* 0x0000000014297224 */ /* 0x000fe400078e0229 */
[----:B---3--:R-:W-:Y:S02]  /*28510*/  @P4 IMAD R18, R15, R13, R12 ;  /* 0x0000000d0f124224 */ /* 0x008fe400078e020c */
[----:B--2---:R-:W-:-:S02]  /*28520*/  IMAD R0, R2, R19, R11 ;  /* 0x0000001302007224 */ /* 0x004fc400078e020b */
[----:B------:R-:W-:Y:S02]  /*28530*/  IMAD R41, R41, R21, R18 ;  /* 0x0000001529297224 */ /* 0x000fe400078e0212 */
[----:B------:R-:W-:Y:S02]  /*28540*/  IMAD R2, R0, R16, R3 ;  /* 0x0000001000027224 */ /* 0x000fe400078e0203 */
[----:B------:R-:W-:-:S03]  /*28550*/  IMAD.MOV.U32 R4, RZ, RZ, 0x1 ;  /* 0x00000001ff047424 */ /* 0x000fc600078e00ff */
[----:B------:R-:W-:Y:S02]  /*28560*/  SEL R3, R2, R41, !P4 ;  /* 0x0000002902037207 */ /* 0x000fe40006000000 */
[----:B------:R-:W-:Y:S02]  /*28570*/  PRMT R0, R4, 0x7610, R0 ;  /* 0x0000761004007816 */ /* 0x000fe40000000000 */
[----:B------:R-:W-:Y:S01]  /*28580*/  SEL R41, R41, R2, !P4 ;  /* 0x0000000229297207 */ /* 0x000fe20006000000 */
[----:B------:R2:W-:Y:S06]  /*28590*/  STL [R1+0x460], R3 ;  /* 0x0004600301007387 */ /* 0x0005ec0000100800 */
.L_x_552:
[----:B------:R3:W-:Y:S01]  /*285a0*/  STL [R1+0x464], R41 ;  /* 0x0004642901007387 */ /* 0x0007e20000100800 */
[----:B------:R-:W-:-:S13]  /*285b0*/  LOP3.LUT P0, RZ, R0, 0xff, RZ, 0xc0, !PT ;  /* 0x000000ff00ff7812 */ /* 0x000fda000780c0ff */
[----:B---3--:R-:W-:Y:S05]  /*285c0*/  @P0 BRA `(.L_x_555) ;  /* 0xfffffd8c004c0947 */ /* 0x008fea000383ffff */
[----:B------:R-:W-:Y:S05]  /*285d0*/  EXIT ;  /* 0x000000000000794d */ /* 0x000fea0003800000 */
.L_x_7:
[----:B------:R-:W2:Y:S01]  /*285e0*/  LDL R163, [R1+0x45c] ;  /* 0x00045c0001a37983 */ /* 0x000ea20000100800 */
[----:B------:R-:W-:-:S03]  /*285f0*/  ULDC.64 UR4, c[0x0][0x650] ;  /* 0x0001940000047ab9 */ /* 0x000fc60000000a00 */
[----:B------:R-:W3:Y:S01]  /*28600*/  LDL R162, [R1+0x458] ;  /* 0x0004580001a27983 */ /* 0x000ee20000100800 */
[----:B------:R-:W-:Y:S01]  /*28610*/  PRMT R6, RZ, 0x7610, R6 ;  /* 0x00007610ff067816 */ /* 0x000fe20000000006 */
[----:B------:R-:W-:Y:S02]  /*28620*/  IMAD.MOV.U32 R5, RZ, RZ, -0x1 ;  /* 0xffffffffff057424 */ /* 0x000fe400078e00ff */
[----:B------:R-:W-:Y:S02]  /*28630*/  IMAD.MOV.U32 R4, RZ, RZ, -0x1 ;  /* 0xffffffffff047424 */ /* 0x000fe400078e00ff */
[----:B0-----:R-:W-:Y:S01]  /*28640*/  IMAD.MOV.U32 R10, RZ, RZ, -0x1 ;  /* 0xffffffffff0a7424 */ /* 0x001fe200078e00ff */
[----:B--2---:R-:W-:-:S04]  /*28650*/  ISETP.GE.U32.AND P0, PT, R163, UR4, PT ;  /* 0x00000004a3007c0c */ /* 0x004fc8000bf06070 */
[----:B---3--:R-:W-:-:S13]  /*28660*/  ISETP.GE.U32.AND.EX P0, PT, R162, UR5, PT, P0 ;  /* 0x00000005a2007c0c */ /* 0x008fda000bf06100 */
[----:B------:R-:W-:Y:S05]  /*28670*/  @P0 BRA `(.L_x_556) ;  /* 0x00000004002c0947 */ /* 0x000fea0003800000 */
[----:B------:R-:W0:Y:S01]  /*28680*/  LDC.64 R14, c[0x0][0x628] ;  /* 0x00018a00ff0e7b82 */ /* 0x000e220000000a00 */
[----:B------:R-:W-:Y:S02]  /*28690*/  IMAD.MOV.U32 R8, RZ, RZ, R163 ;  /* 0x000000ffff087224 */ /* 0x000fe400078e00a3 */
[----:B------:R-:W-:-:S05]  /*286a0*/  IMAD.MOV.U32 R9, RZ, RZ, R162 ;  /* 0x000000ffff097224 */ /* 0x000fca00078e00a2 */
[----:B------:R-:W1:Y:S08]  /*286b0*/  LDC R10, c[0x0][0x630] ;  /* 0x00018c00ff0a7b82 */ /* 0x000e700000000800 */
[----:B------:R-:W2:Y:S01]  /*286c0*/  LDC.64 R16, c[0x0][0x620] ;  /* 0x00018800ff107b82 */ /* 0x000ea20000000a00 */
[----:B0-----:R-:W-:-:S04]  /*286d0*/  ISETP.NE.U32.AND P0, PT, R14, RZ, PT ;  /* 0x000000ff0e00720c */ /* 0x001fc80003f05070 */
[----:B------:R-:W-:-:S13]  /*286e0*/  ISETP.NE.AND.EX P0, PT, R15, RZ, PT, P0 ;  /* 0x000000ff0f00720c */ /* 0x000fda0003f05300 */
[----:B-12---:R-:W-:Y:S05]  /*286f0*/  @!P0 BRA `(.L_x_557) ;  /* 0x0000000000288947 */ /* 0x006fea0003800000 */
[----:B------:R-:W0:Y:S02]  /*28700*/  LDC R4, c[0x0][0x634] ;  /* 0x00018d00ff047b82 */ /* 0x000e240000000800 */
[----:B0-----:R-:W-:-:S05]  /*28710*/  IADD3 R9, P0, R163, R4, RZ ;  /* 0x00000004a3097210 */ /* 0x001fca0007f1e0ff */
        /* <DEDUP_REMOVED lines=8> */
.L_x_557:
[----:B------:R-:W0:Y:S01]  /*287a0*/  LDC.64 R20, c[0x0][0x640] ;  /* 0x00019000ff147b82 */ /* 0x000e220000000a00 */
[-CC-:B------:R-:W-:Y:S02]  /*287b0*/  SHF.R.U64 R14, R8, R10.reuse, R9.reuse ;  /* 0x0000000a080e7219 */ /* 0x180fe40000001209 */
[----:B------:R-:W-:Y:S02]  /*287c0*/  SHF.R.U32.HI R4, RZ, R10, R9 ;  /* 0x0000000aff047219 */ /* 0x000fe40000011609 */
[----:B------:R-:W-:-:S03]  /*287d0*/  IADD3 R7, P0, RZ, -R14, RZ ;  /* 0x8000000eff077210 */ /* 0x000fc60007f1e0ff */
[----:B------:R-:W1:Y:S02]  /*287e0*/  LDC R8, c[0x0][0x618] ;  /* 0x00018600ff087b82 */ /* 0x000e640000000800 */
[----:B------:R-:W-:Y:S02]  /*287f0*/  IMAD.X R5, RZ, RZ, ~R4, P0 ;  /* 0x000000ffff057224 */ /* 0x000fe400000e0e04 */
[----:B------:R-:W-:Y:S02]  /*28800*/  IMAD.MOV.U32 R4, RZ, RZ, R163 ;  /* 0x000000ffff047224 */ /* 0x000fe400078e00a3 */
[-C--:B------:R-:W-:Y:S02]  /*28810*/  IMAD R6, R5, R16.reuse, RZ ;  /* 0x0000001005067224 */ /* 0x080fe400078e02ff */
[----:B------:R-:W2:Y:S01]  /*28820*/  LDC R18, c[0x0][0x608] ;  /* 0x00018200ff127b82 */ /* 0x000ea20000000800 */
[----:B------:R-:W-:Y:S02]  /*28830*/  IMAD.MOV.U32 R5, RZ, RZ, R162 ;  /* 0x000000ffff057224 */ /* 0x000fe400078e00a2 */
[----:B------:R-:W-:-:S05]  /*28840*/  IMAD.WIDE.U32 R4, R7, R16, R4 ;  /* 0x0000001007047225 */ /* 0x000fca00078e0004 */
[----:B------:R-:W3:Y:S01]  /*28850*/  LDC R19, c[0x0][0x658] ;  /* 0x00019600ff137b82 */ /* 0x000ee20000000800 */
[----:B------:R-:W-:Y:S01]  /*28860*/  IMAD R7, R7, R17, R6 ;  /* 0x0000001107077224 */ /* 0x000fe200078e0206 */
[----:B0-----:R-:W-:Y:S01]  /*28870*/  ISETP.NE.U32.AND P0, PT, R20, RZ, PT ;  /* 0x000000ff1400720c */ /* 0x001fe20003f05070 */
[----:B------:R-:W-:Y:S02]  /*28880*/  IMAD.MOV.U32 R6, RZ, RZ, -0x1 ;  /* 0xffffffffff067424 */ /* 0x000fe400078e00ff */
[----:B------:R-:W-:Y:S01]  /*28890*/  IMAD.IADD R5, R5, 0x1, R7 ;  /* 0x0000000105057824 */ /* 0x000fe200078e0207 */
[----:B------:R-:W-:Y:S02]  /*288a0*/  ISETP.NE.AND.EX P0, PT, R21, RZ, PT, P0 ;  /* 0x000000ff1500720c */ /* 0x000fe40003f05300 */
[----:B------:R-:W0:Y:S02]  /*288b0*/  LDC R17, c[0x0][0x600] ;  /* 0x00018000ff117b82 */ /* 0x000e240000000800 */
[----:B-1----:R-:W-:-:S02]  /*288c0*/  SHF.R.U64 R10, R4, R8, R5 ;  /* 0x00000008040a7219 */ /* 0x002fc40000001205 */
[----:B------:R-:W-:-:S04]  /*288d0*/  SHF.R.U32.HI R5, RZ, R8, R5 ;  /* 0x00000008ff057219 */ /* 0x000fc80000011605 */
[----:B------:R-:W1:Y:S01]  /*288e0*/  LDC R22, c[0x0][0x648] ;  /* 0x00019200ff167b82 */ /* 0x000e620000000800 */
[-CC-:B--2---:R-:W-:Y:S02]  /*288f0*/  SHF.R.U64 R15, R10, R18.reuse, R5.reuse ;  /* 0x000000120a0f7219 */ /* 0x184fe40000001205 */
[----:B------:R-:W-:Y:S01]  /*28900*/  SHF.R.U32.HI R4, RZ, R18, R5 ;  /* 0x00000012ff047219 */ /* 0x000fe20000011605 */
[----:B------:R-:W-:-:S04]  /*28910*/  IMAD.MOV.U32 R18, RZ, RZ, 0x1 ;  /* 0x00000001ff127424 */ /* 0x000fc800078e00ff */
[----:B------:R-:W2:Y:S01]  /*28920*/  LDC R23, c[0x0][0x638] ;  /* 0x00018e00ff177b82 */ /* 0x000ea20000000800 */
[-CC-:B---3--:R-:W-:Y:S02]  /*28930*/  SHF.R.U64 R16, R15, R19.reuse, R4.reuse ;  /* 0x000000130f107219 */ /* 0x188fe40000001204 */
[-C--:B------:R-:W-:Y:S02]  /*28940*/  SHF.L.U32 R6, R6, R19.reuse, RZ ;  /* 0x0000001306067219 */ /* 0x080fe400000006ff */
[----:B------:R-:W-:Y:S01]  /*28950*/  SHF.R.U32.HI R5, RZ, R19, R4 ;  /* 0x00000013ff057219 */ /* 0x000fe20000011604 */
[----:B------:R-:W-:Y:S01]  /*28960*/  IMAD.MOV.U32 R4, RZ, RZ, R16 ;  /* 0x000000ffff047224 */ /* 0x000fe200078e0010 */
[----:B------:R-:W-:Y:S01]  /*28970*/  LOP3.LUT R24, RZ, R6, RZ, 0x33, !PT ;  /* 0x00000006ff187212 */ /* 0x000fe200078e33ff */
[----:B------:R-:W3:Y:S01]  /*28980*/  LDC R25, c[0x0][0x610] ;  /* 0x00018400ff197b82 */ /* 0x000ee20000000800 */
[----:B------:R-:W-:Y:S05]  /*28990*/  @!P0 BRA `(.L_x_558) ;  /* 0x0000000000288947 */ /* 0x000fea0003800000 */
        /* <DEDUP_REMOVED lines=10> */
.L_x_558:
[----:B-1----:R-:W-:Y:S01]  /*28a40*/  SHF.R.U64 R4, R4, R22, R5 ;  /* 0x0000001604047219 */ /* 0x002fe20000001205 */
[----:B0-----:R-:W-:Y:S01]  /*28a50*/  VIADD R7, R17, 0xffffffff ;  /* 0xffffffff11077836 */ /* 0x001fe20000000000 */
[----:B------:R-:W-:Y:S01]  /*28a60*/  SHF.L.U32 R18, R18, R19, RZ ;  /* 0x0000001312127219 */ /* 0x000fe200000006ff */
[----:B------:R-:W-:Y:S01]  /*28a70*/  @P4 IMAD R0, R11, R12, R2 ;  /* 0x0000000c0b004224 */ /* 0x000fe200078e0202 */
[----:B------:R-:W-:Y:S01]  /*28a80*/  LOP3.LUT R3, R15, R24, RZ, 0xc0, !PT ;  /* 0x000000180f037212 */ /* 0x000fe200078ec0ff */
[----:B------:R-:W-:Y:S01]  /*28a90*/  IMAD.MOV R5, RZ, RZ, -R4 ;  /* 0x000000ffff057224 */ /* 0x000fe200078e0a04 */
[----:B------:R-:W-:Y:S01]  /*28aa0*/  LOP3.LUT R7, R10, R7, RZ, 0xc0, !PT ;  /* 0x000000070a077212 */ /* 0x000fe200078ec0ff */
[----:B------:R-:W-:Y:S02]  /*28ab0*/  IMAD.MOV.U32 R6, RZ, RZ, 0x1 ;  /* 0x00000001ff067424 */ /* 0x000fe400078e00ff */
[----:B------:R-:W-:Y:S02]  /*28ac0*/  IMAD R3, R18, R4, R3 ;  /* 0x0000000412037224 */ /* 0x000fe400078e0203 */
[----:B--2---:R-:W-:-:S02]  /*28ad0*/  IMAD R2, R5, R23, R16 ;  /* 0x0000001705027224 */ /* 0x004fc400078e0210 */
[----:B---3--:R-:W-:Y:S02]  /*28ae0*/  IMAD R0, R3, R25, R0 ;  /* 0x0000001903007224 */ /* 0x008fe400078e0200 */
[----:B------:R-:W-:Y:S02]  /*28af0*/  IMAD R5, R2, R17, R7 ;  /* 0x0000001102057224 */ /* 0x000fe400078e0207 */
[----:B------:R-:W-:-:S03]  /*28b00*/  IMAD.MOV.U32 R10, RZ, RZ, R14 ;  /* 0x000000ffff0a7224 */ /* 0x000fc600078e000e */
[----:B------:R-:W-:Y:S02]  /*28b10*/  SEL R4, R5, R0, !P4 ;  /* 0x0000000005047207 */ /* 0x000fe40006000000 */
[----:B------:R-:W-:-:S07]  /*28b20*/  SEL R5, R0, R5, !P4 ;  /* 0x0000000500057207 */ /* 0x000fce0006000000 */
.L_x_556:
[----:B------:R-:W-:-:S08]  /*28b30*/  NOP ;  /* 0x0000000000007918 */ /* 0x000fd00000000000 */
[----:B------:R-:W0:-:S00]  /*28b40*/  USETMAXREG.DEALLOC.CTAPOOL 0x18 ;  /* 0x00000018000079c8 */ /* 0x000e0000080e0500 */
[----:B------:R-:W-:-:S13]  /*28b50*/  ISETP.NE.AND P0, PT, RZ, UR8, PT ;  /* 0x00000008ff007c0c */ /* 0x000fda000bf05270 */
[----:B------:R-:W-:Y:S05]  /*28b60*/  @P0 EXIT ;  /* 0x000000000000094d */ /* 0x000fea0003800000 */
[----:B0-----:R-:W-:Y:S01]  /*28b70*/  LOP3.LUT P0, RZ, R6, 0xff, RZ, 0xc0, !PT ;  /* 0x000000ff06ff7812 */ /* 0x001fe2000780c0ff */
[----:B------:R-:W-:Y:S02]  /*28b80*/  IMAD.MOV.U32 R6, RZ, RZ, 0x1 ;  /* 0x00000001ff067424 */ /* 0x000fe400078e00ff */
[----:B------:R-:W-:-:S10]  /*28b90*/  IMAD.MOV.U32 R7, RZ, RZ, RZ ;  /* 0x000000ffff077224 */ /* 0x000fd400078e00ff */
[----:B------:R-:W-:Y:S05]  /*28ba0*/  @!P0 BRA `(.L_x_559) ;  /* 0x0000000c00a48947 */ /* 0x000fea0003800000 */
[----:B------:R-:W0:Y:S01]  /*28bb0*/  LDC R0, c[0x0][0x28c] ;  /* 0x0000a300ff007b82 */ /* 0x000e220000000800 */
[----:B------:R-:W-:Y:S01]  /*28bc0*/  UMOV UR17, 0x1 ;  /* 0x0000000100117882 */ /* 0x000fe20000000000 */
[----:B------:R-:W-:Y:S01]  /*28bd0*/  ULDC UR9, c[0x0][0xc] ;  /* 0x0000030000097ab9 */ /* 0x000fe20000000800 */
[----:B------:R-:W-:Y:S01]  /*28be0*/  ULDC UR16, c[0x0][0x10] ;  /* 0x0000040000107ab9 */ /* 0x000fe20000000800 */
[----:B------:R-:W-:Y:S01]  /*28bf0*/  ULDC UR5, c[0x0][0x658] ;  /* 0x0001960000057ab9 */ /* 0x000fe20000000800 */
[----:B------:R-:W-:Y:S01]  /*28c00*/  UMOV UR7, 0xffffffff ;  /* 0xffffffff00077882 */ /* 0x000fe20000000000 */
[----:B------:R-:W-:Y:S01]  /*28c10*/  BSSY B0, `(.L_x_559) ;  /* 0x00000e2000007945 */ /* 0x000fe20003800000 */
[----:B------:R-:W-:Y:S01]  /*28c20*/  USHF.L.U32 UR7, UR7, UR5, URZ ;  /* 0x0000000507077299 */ /* 0x000fe2000800063f */
[----:B------:R-:W1:Y:S01]  /*28c30*/  S2UR UR8, SR_CgaCtaId ;  /* 0x00000000000879c3 */ /* 0x000e620000008800 */
[----:B------:R-:W-:Y:S01]  /*28c40*/  IMAD.MOV.U32 R9, RZ, RZ, 0x1 ;  /* 0x00000001ff097424 */ /* 0x000fe200078e00ff */
[----:B------:R-:W-:Y:S01]  /*28c50*/  ULDC UR4, c[0x0][0x600] ;  /* 0x0001800000047ab9 */ /* 0x000fe20000000800 */
[----:B------:R-:W-:Y:S01]  /*28c60*/  IMAD.MOV.U32 R6, RZ, RZ, 0x1 ;  /* 0x00000001ff067424 */ /* 0x000fe200078e00ff */
[----:B------:R-:W-:Y:S01]  /*28c70*/  UMOV UR18, 0x11 ;  /* 0x0000001100127882 */ /* 0x000fe20000000000 */
[----:B------:R-:W-:Y:S01]  /*28c80*/  IMAD.MOV.U32 R7, RZ, RZ, RZ ;  /* 0x000000ffff077224 */ /* 0x000fe200078e00ff */
[----:B------:R-:W-:-:S02]  /*28c90*/  USHF.L.U32 UR5, UR17, UR5, URZ ;  /* 0x0000000511057299 */ /* 0x000fc4000800063f */
[----:B------:R-:W-:Y:S02]  /*28ca0*/  ULOP3.LUT UR27, UR13, 0x2, URZ, 0xfc, !UPT ;  /* 0x000000020d1b7892 */ /* 0x000fe4000f8efc3f */
[----:B------:R-:W-:Y:S02]  /*28cb0*/  UIADD3 UR4, UR4, -0x1, URZ ;  /* 0xffffffff04047890 */ /* 0x000fe4000fffe03f */
[----:B------:R-:W-:Y:S01]  /*28cc0*/  ULOP3.LUT UR7, URZ, UR7, URZ, 0x33, !UPT ;  /* 0x000000073f077292 */ /* 0x000fe2000f8e333f */
[----:B------:R-:W-:Y:S01]  /*28cd0*/  ULDC.64 UR32, c[0x0][0x198] ;  /* 0x0000660000207ab9 */ /* 0x000fe20000000a00 */
[----:B0-----:R-:W-:-:S05]  /*28ce0*/  VIADD R0, R0, 0x7f ;  /* 0x0000007f00007836 */ /* 0x001fca0000000000 */
[----:B------:R-:W-:Y:S01]  /*28cf0*/  SHF.R.S32.HI R3, RZ, 0x1f, R0 ;  /* 0x0000001fff037819 */ /* 0x000fe20000011400 */
[----:B-1----:R-:W-:-:S03]  /*28d00*/  USHF.R.U32.HI UR28, URZ, 0x2, UR8 ;  /* 0x000000023f1c7899 */ /* 0x002fc60008011608 */
[----:B------:R-:W-:Y:S01]  /*28d10*/  LEA.HI R0, R3, R0, RZ, 0x7 ;  /* 0x0000000003007211 */ /* 0x000fe200078f38ff */
[----:B------:R-:W-:Y:S02]  /*28d20*/  ULOP3.LUT UR10, UR8, 0x3, URZ, 0xc0, !UPT ;  /* 0x00000003080a7892 */ /* 0x000fe4000f8ec03f */
[----:B------:R-:W-:Y:S01]  /*28d30*/  USHF.L.U32 UR6, UR8, 0x6, URZ ;  /* 0x0000000608067899 */ /* 0x000fe2000800063f */
[----:B------:R-:W-:Y:S01]  /*28d40*/  SHF.R.S32.HI R0, RZ, 0x7, R0 ;  /* 0x00000007ff007819 */ /* 0x000fe20000011400 */
[----:B------:R-:W-:Y:S02]  /*28d50*/  USHF.L.U32 UR29, UR8, 0xd, URZ ;  /* 0x0000000d081d7899 */ /* 0x000fe4000800063f */
[----:B------:R-:W-:Y:S02]  /*28d60*/  ULOP3.LUT UR8, UR8, 0xfffffffc, URZ, 0xc0, !UPT ;  /* 0xfffffffc08087892 */ /* 0x000fe4000f8ec03f */
[----:B------:R-:W-:Y:S01]  /*28d70*/  UISETP.GT.U32.AND UP0, UPT, UR10, 0xffff, UPT ;  /* 0x0000ffff0a00788c */ /* 0x000fe2000bf04070 */
[----:B------:R-:W-:Y:S01]  /*28d80*/  VIADD R15, R0, 0x1 ;  /* 0x00000001000f7836 */ /* 0x000fe20000000000 */
[----:B------:R-:W-:-:S02]  /*28d90*/  ULOP3.LUT UR12, UR8, 0x1, URZ, 0xfc, !UPT ;  /* 0x00000001080c7892 */ /* 0x000fc4000f8efc3f */
[----:B------:R-:W-:Y:S02]  /*28da0*/  ULOP3.LUT UR14, UR8, 0x2, URZ, 0xfc, !UPT ;  /* 0x00000002080e7892 */ /* 0x000fe4000f8efc3f */
[----:B------:R-:W-:Y:S02]  /*28db0*/  USHF.L.U32 UR11, UR17, UR8, URZ ;  /* 0x00000008110b7299 */ /* 0x000fe4000800063f */
[----:B------:R-:W-:Y:S02]  /*28dc0*/  ULOP3.LUT UR15, UR8, 0x3, URZ, 0xfc, !UPT ;  /* 0x00000003080f7892 */ /* 0x000fe4000f8efc3f */
[----:B------:R-:W-:Y:S02]  /*28dd0*/  UIMAD.WIDE.U32 UR8, UR9, UR16, URZ ;  /* 0x00000010090872a5 */ /* 0x000fe4000f8e003f */
[----:B------:R-:W-:Y:S02]  /*28de0*/  USHF.L.U32 UR12, UR17, UR12, URZ ;  /* 0x0000000c110c7299 */ /* 0x000fe4000800063f */
[----:B------:R-:W-:-:S02]  /*28df0*/  USHF.L.U32 UR14, UR17, UR14, URZ ;  /* 0x0000000e110e7299 */ /* 0x000fc4000800063f */
[----:B------:R-:W-:Y:S01]  /*28e00*/  USEL UR10, UR10, 0xffff, !UP0 ;  /* 0x0000ffff0a0a7887 */ /* 0x000fe2000c000000 */
[----:B------:R-:W-:Y:S01]  /*28e10*/  ULDC UR16, c[0x0][0x14] ;  /* 0x0000050000107ab9 */ /* 0x000fe20000000800 */
[----:B------:R-:W-:Y:S02]  /*28e20*/  USHF.L.U32 UR15, UR17, UR15, URZ ;  /* 0x0000000f110f7299 */ /* 0x000fe4000800063f */
[----:B------:R-:W-:Y:S02]  /*28e30*/  UIMAD.WIDE.U32 UR22, UR8, UR16, URZ ;  /* 0x00000010081672a5 */ /* 0x000fe4000f8e003f */
[----:B------:R-:W-:Y:S02]  /*28e40*/  UIMAD UR16, UR9, UR16, URZ ;  /* 0x00000010091072a4 */ /* 0x000fe4000f8e023f */
[----:B------:R-:W-:Y:S02]  /*28e50*/  ULOP3.LUT UR11, UR14, UR11, UR12, 0xfe, !UPT ;  /* 0x0000000b0e0b7292 */ /* 0x000fe4000f8efe0c */
[----:B------:R-:W-:-:S02]  /*28e60*/  ULOP3.LUT UR10, UR10, 0xffff, URZ, 0xc0, !UPT ;  /* 0x0000ffff0a0a7892 */ /* 0x000fc4000f8ec03f */
[----:B------:R-:W-:Y:S02]  /*28e70*/  ULOP3.LUT UR6, UR6, 0xc0, URZ, 0xc0, !UPT ;  /* 0x000000c006067892 */ /* 0x000fe4000f8ec03f */
[----:B------:R-:W-:Y:S02]  /*28e80*/  UIADD3 UR16, UR23, UR16, URZ ;  /* 0x0000001017107290 */ /* 0x000fe4000fffe03f */
[----:B------:R-:W-:Y:S02]  /*28e90*/  ULOP3.LUT UR17, UR11, UR15, URZ, 0xfc, !UPT ;  /* 0x0000000f0b117292 */ /* 0x000fe4000f8efc3f */
[----:B------:R-:W-:-:S12]  /*28ea0*/  USHF.L.U32 UR18, UR18, UR10, URZ ;  /* 0x0000000a12127299 */ /* 0x000fd8000800063f */
.L_x_570:
[----:B------:R-:W-:-:S03]  /*28eb0*/  UMOV UR8, 0xffffffff ;  /* 0xffffffff00087882 */ /* 0x000fc60000000000 */
[----:B------:R-:W-:Y:S05]  /*28ec0*/  BRA.DIV UR8, `(.L_x_560) ;  /* 0x0000000e08b47947 */ /* 0x000fea000b800000 */
[----:B------:R-:W-:-:S13]  /*28ed0*/  ELECT P0, URZ, PT ;  /* 0x00000000003f782f */ /* 0x000fda0003800000 */
.L_x_580:
[----:B------:R-:W0:Y:S01]  /*28ee0*/  LDC R2, c[0x0][0x28c] ;  /* 0x0000a300ff027b82 */ /* 0x000e220000000800 */
[----:B------:R-:W-:Y:S01]  /*28ef0*/  BSSY B1, `(.L_x_561) ;  /* 0x000003d000017945 */ /* 0x000fe20003800000 */
[----:B0-----:R-:W-:-:S13]  /*28f00*/  ISETP.LT.OR P0, PT, R2, 0x1, !P0 ;  /* 0x000000010200780c */ /* 0x001fda0004701670 */
[----:B------:R-:W-:Y:S05]  /*28f10*/  @P0 BRA `(.L_x_562) ;  /* 0x0000000000e80947 */ /* 0x000fea0003800000 */
[----:B------:R-:W-:Y:S01]  /*28f20*/  LEA R2, R5, UR28, 0x1 ;  /* 0x0000001c05027c11 */ /* 0x000fe2000f8e08ff */
[----:B------:R-:W-:Y:S01]  /*28f30*/  IMAD.MOV.U32 R13, RZ, RZ, RZ ;  /* 0x000000ffff0d7224 */ /* 0x000fe200078e00ff */
[----:B------:R-:W-:Y:S01]  /*28f40*/  LEA R4, R4, UR6, 0x8 ;  /* 0x0000000604047c11 */ /* 0x000fe2000f8e40ff */
[----:B------:R-:W-:Y:S02]  /*28f50*/  IMAD.MOV.U32 R3, RZ, RZ, R15 ;  /* 0x000000ffff037224 */ /* 0x000fe400078e000f */
[----:B------:R-:W-:Y:S02]  /*28f60*/  IMAD.SHL.U32 R2, R2, 0x80, RZ ;  /* 0x0000008002027824 */ /* 0x000fe400078e00ff */
[----:B------:R-:W-:Y:S02]  /*28f70*/  IMAD.MOV.U32 R5, RZ, RZ, R6 ;  /* 0x000000ffff057224 */ /* 0x000fe400078e0006 */
[----:B------:R-:W-:-:S07]  /*28f80*/  IMAD.MOV.U32 R8, RZ, RZ, R7 ;  /* 0x000000ffff087224 */ /* 0x000fce00078e0007 */
.L_x_565:
[----:B------:R-:W0:Y:S01]  /*28f90*/  S2R R12, SR_CgaCtaId ;  /* 0x00000000000c7919 */ /* 0x000e220000008800 */
[----:B------:R-:W-:Y:S01]  /*28fa0*/  MOV R11, 0x400 ;  /* 0x00000400000b7802 */ /* 0x000fe20000000f00 */
[----:B------:R-:W1:Y:S03]  /*28fb0*/  S2R R14, SR_TID.X ;  /* 0x00000000000e7919 */ /* 0x000e660000002100 */
[----:B0-----:R-:W-:Y:S02]  /*28fc0*/  LEA R17, R12, R11, 0x18 ;  /* 0x0000000b0c117211 */ /* 0x001fe400078ec0ff */
[----:B------:R-:W-:Y:S02]  /*28fd0*/  SHF.L.U32 R11, R5, 0x1f, RZ ;  /* 0x0000001f050b7819 */ /* 0x000fe400000006ff */
[----:B-1----:R-:W-:Y:S01]  /*28fe0*/  LOP3.LUT P1, RZ, R14, 0x7f, RZ, 0xc0, !PT ;  /* 0x0000007f0eff7812 */ /* 0x002fe2000782c0ff */
[----:B------:R-:W-:-:S04]  /*28ff0*/  IMAD R12, R8, 0x8, R17 ;  /* 0x00000008080c7824 */ /* 0x000fc800078e0211 */
[----:B------:R-:W0:Y:S02]  /*29000*/  SYNCS.PHASECHK.TRANS64.TRYWAIT P0, [R12+URZ+0x18], R11 ;  /* 0x0000180b0c0075a7 */ /* 0x000e24000800017f */
[----:B0-----:R-:W-:Y:S06]  /*29010*/  @!P0 BRA `(.L_x_563) ;  /* 0x0000000c00808947 */ /* 0x001fec0003800000 */
.L_x_581:
[----:B0-----:R-:W0:Y:S01]  /*29020*/  @!P1 LDC R11, c[0x0][0x500] ;  /* 0x00014000ff0b9b82 */ /* 0x001e220000000800 */
[----:B------:R-:W-:-:S04]  /*29030*/  UPRMT UR8, UR27, 0x9910, URZ ;  /* 0x000099101b087896 */ /* 0x000fc8000800003f */
[----:B------:R-:W-:-:S06]  /*29040*/  UISETP.NE.AND UP0, UPT, UR8, 0x2, UPT ;  /* 0x000000020800788c */ /* 0x000fcc000bf05270 */
[----:B------:R-:W-:Y:S01]  /*29050*/  PLOP3.LUT P0, PT, PT, PT, UP0, 0x80, 0x0 ;  /* 0x000000000000781c */ /* 0x000fe20003f0f008 */
[----:B0-----:R0:W-:-:S12]  /*29060*/  @!P1 SYNCS.ARRIVE.TRANS64 RZ, [R12+URZ], R11 ;  /* 0x0000000b0cff99a7 */ /* 0x0011d8000800003f */
[----:B------:R-:W-:Y:S05]  /*29070*/  @P0 BRA `(.L_x_564) ;  /* 0x0000000000040947 */ /* 0x000fea0003800000 */
[----:B------:R-:W-:Y:S01]  /*29080*/  BPT.TRAP 0x1 ;  /* 0x000000040000795c */ /* 0x000fe20000300000 */
.L_x_564:
[----:B------:R-:W-:Y:S01]  /*29090*/  R2UR UR8, R8 ;  /* 0x00000000080872ca */ /* 0x000fe200000e0000 */
[----:B------:R-:W-:Y:S01]  /*290a0*/  VIADD R3, R3, 0xffffffff ;  /* 0xffffffff03037836 */ /* 0x000fe20000000000 */
[----:B------:R-:W-:Y:S01]  /*290b0*/  R2UR UR25, R17 ;  /* 0x00000000111972ca */ /* 0x000fe200000e0000 */
[----:B------:R-:W-:Y:S01]  /*290c0*/  UIADD3 UR14, UP0, UR32, 0xf0, URZ ;  /* 0x000000f0200e7890 */ /* 0x000fe2000ff1e03f */
[----:B------:R-:W-:Y:S01]  /*290d0*/  R2UR UR26, R2 ;  /* 0x00000000021a72ca */ /* 0x000fe200000e0000 */
[----:B------:R-:W-:Y:S01]  /*290e0*/  UIADD3 UR34, UP1, UR32, 0x1f0, URZ ;  /* 0x000001f020227890 */ /* 0x000fe2000ff3e03f */
[----:B------:R-:W-:Y:S01]  /*290f0*/  R2UR UR9, R12 ;  /* 0x000000000c0972ca */ /* 0x000fe200000e0000 */
[----:B------:R-:W-:Y:S01]  /*29100*/  UIADD3.X UR15, URZ, UR33, URZ, UP0, !UPT ;  /* 0x000000213f0f7290 */ /* 0x000fe200087fe43f */
[----:B------:R-:W-:Y:S01]  /*29110*/  R2UR UR10, R13 ;  /* 0x000000000d0a72ca */ /* 0x000fe200000e0000 */
[----:B------:R-:W-:Y:S01]  /*29120*/  UPRMT UR19, URZ, 0x5410, UR18 ;  /* 0x000054103f137896 */ /* 0x000fe20008000012 */
[----:B------:R-:W-:Y:S01]  /*29130*/  R2UR UR12, R10 ;  /* 0x000000000a0c72ca */ /* 0x000fe200000e0000 */
[----:B------:R-:W-:Y:S01]  /*29140*/  VIADD R8, R8, 0x1 ;  /* 0x0000000108087836 */ /* 0x000fe20000000000 */
[----:B------:R-:W-:Y:S01]  /*29150*/  R2UR UR30, R4 ;  /* 0x00000000041e72ca */ /* 0x000fe200000e0000 */
[----:B------:R-:W-:Y:S01]  /*29160*/  USHF.L.U32 UR8, UR8, 0xf, URZ ;  /* 0x0000000f08087899 */ /* 0x000fe2000800063f */
[----:B------:R-:W-:Y:S01]  /*29170*/  ISETP.GT.AND P1, PT, R3, 0x1, PT ;  /* 0x000000010300780c */ /* 0x000fe20003f24270 */
[----:B------:R-:W-:Y:S01]  /*29180*/  UPRMT UR31, URZ, 0x5410, UR17 ;  /* 0x000054103f1f7896 */ /* 0x000fe20008000011 */
[C---:B------:R-:W-:Y:S01]  /*29190*/  ISETP.NE.AND P0, PT, R8.reuse, 0x3, PT ;  /* 0x000000030800780c */ /* 0x040fe20003f05270 */
[----:B------:R-:W-:Y:S01]  /*291a0*/  ULEA UR11, UR28, UR8, 0xe ;  /* 0x000000081c0b7291 */ /* 0x000fe2000f8e703f */
[----:B------:R-:W-:Y:S01]  /*291b0*/  VIADD R13, R13, 0x80 ;  /* 0x000000800d0d7836 */ /* 0x000fe20000000000 */
[----:B------:R-:W-:Y:S01]  /*291c0*/  ULOP3.LUT UR8, UR8, 0x6000, UR29, 0xf8, !UPT ;  /* 0x0000600008087892 */ /* 0x000fe2000f8ef81d */
[----:B0-----:R-:W-:Y:S01]  /*291d0*/  SEL R12, RZ, 0x1, P0 ;  /* 0x00000001ff0c7807 */ /* 0x001fe20000000000 */
[----:B------:R-:W-:Y:S01]  /*291e0*/  UIADD3 UR24, UR25, 0x100, UR11 ;  /* 0x0000010019187890 */ /* 0x000fe2000fffe00b */
[----:B------:R-:W-:Y:S01]  /*291f0*/  SEL R8, R8, RZ, P0 ;  /* 0x000000ff08087207 */ /* 0x000fe20000000000 */
[----:B------:R-:W-:Y:S01]  /*29200*/  UIADD3 UR25, UR25, 0x18100, UR8 ;  /* 0x0001810019197890 */ /* 0x000fe2000fffe008 */
[----:B------:R-:W-:Y:S01]  /*29210*/  LOP3.LUT R5, R5, R12, RZ, 0x3c, !PT ;  /* 0x0000000c05057212 */ /* 0x000fe200078e3cff */
[----:B------:R-:W-:Y:S01]  /*29220*/  UIADD3.X UR35, URZ, UR33, URZ, UP1, !UPT ;  /* 0x000000213f237290 */ /* 0x000fe20008ffe43f */
[----:B------:R-:W-:Y:S01]  /*29230*/  UMOV UR20, 0x0 ;  /* 0x0000000000147882 */ /* 0x000fe20000000000 */
[----:B------:R-:W-:Y:S01]  /*29240*/  UMOV UR21, 0x10000000 ;  /* 0x1000000000157882 */ /* 0x000fe20000000000 */
[----:B------:R-:W-:Y:S01]  /*29250*/  UMOV UR11, UR26 ;  /* 0x0000001a000b7c82 */ /* 0x000fe20008000000 */
[----:B------:R-:W-:-:S02]  /*29260*/  UMOV UR8, UR24 ;  /* 0x0000001800087c82 */ /* 0x000fc40008000000 */
[----:B------:R0:W-:Y:S02]  /*29270*/  UTMALDG.3D.MULTICAST [UR8], [UR14], UR19, desc[UR20] ;  /* 0x000014080e0073b4 */ /* 0x0001e40008011813 */
[----:B0-----:R-:W-:Y:S01]  /*29280*/  UMOV UR8, UR25 ;  /* 0x0000001900087c82 */ /* 0x001fe20008000000 */
[----:B------:R-:W-:Y:S02]  /*29290*/  UMOV UR11, UR30 ;  /* 0x0000001e000b7c82 */ /* 0x000fe40008000000 */
[----:B------:R0:W-:Y:S02]  /*292a0*/  UTMALDG.3D.MULTICAST [UR8], [UR34], UR31, desc[UR20] ;  /* 0x00001408220073b4 */ /* 0x0001e4000801181f */
[----:B0-----:R-:W-:Y:S05]  /*292b0*/  @P1 BRA `(.L_x_565) ;  /* 0xfffffffc00341947 */ /* 0x001fea000383ffff */
.L_x_562:
[----:B------:R-:W-:Y:S05]  /*292c0*/  BSYNC B1 ;  /* 0x0000000000017941 */ /* 0x000fea0003800000 */
.L_x_561:
[----:B------:R-:W2:Y:S01]  /*292d0*/  LDL.LU R16, [R1+0x458] ;  /* 0x0004580001107983 */ /* 0x000ea20000300800 */
[----:B------:R-:W-:Y:S01]  /*292e0*/  LOP3.LUT P0, RZ, R9, 0xff, RZ, 0xc0, !PT ;  /* 0x000000ff09ff7812 */ /* 0x000fe2000780c0ff */
[C---:B------:R-:W-:Y:S01]  /*292f0*/  IMAD.IADD R4, R0.reuse, 0x1, R7 ;  /* 0x0000000100047824 */ /* 0x040fe200078e0207 */
[----:B------:R-:W-:Y:S01]  /*29300*/  ULDC.64 UR8, c[0x0][0x650] ;  /* 0x0001940000087ab9 */ /* 0x000fe20000000a00 */
[----:B------:R-:W3:Y:S01]  /*29310*/  LDL.LU R14, [R1+0x45c] ;  /* 0x00045c00010e7983 */ /* 0x000ee20000300800 */
[----:B------:R-:W-:Y:S01]  /*29320*/  ISETP.GE.U32.AND P1, PT, R0, 0x3, PT ;  /* 0x000000030000780c */ /* 0x000fe20003f26070 */
[----:B------:R-:W-:Y:S01]  /*29330*/  BSSY B1, `(.L_x_566) ;  /* 0x000006d000017945 */ /* 0x000fe20003800000 */
[----:B------:R-:W-:Y:S01]  /*29340*/  IMAD.MOV.U32 R10, RZ, RZ, -0x1 ;  /* 0xffffffffff0a7424 */ /* 0x000fe200078e00ff */
[----:B------:R-:W-:-:S06]  /*29350*/  PRMT R9, RZ, 0x7610, R9 ;  /* 0x00007610ff097816 */ /* 0x000fcc0000000009 */
[----:B------:R-:W0:Y:S01]  /*29360*/  @P0 S2R R3, SR_CgaCtaId ;  /* 0x0000000000030919 */ /* 0x000e220000008800 */
[----:B------:R-:W-:-:S04]  /*29370*/  @P0 MOV R2, 0x400 ;  /* 0x0000040000020802 */ /* 0x000fc80000000f00 */
[----:B0-----:R-:W-:-:S04]  /*29380*/  @P0 LEA R2, R3, R2, 0x18 ;  /* 0x0000000203020211 */ /* 0x001fc800078ec0ff */
[----:B------:R0:W-:Y:S01]  /*29390*/  @P0 SYNCS.ARRIVE.TRANS64.A1T0 RZ, [R2+URZ+0x48], RZ ;  /* 0x000048ff02ff09a7 */ /* 0x0001e2000810003f */
[----:B------:R-:W-:-:S04]  /*293a0*/  ISETP.GT.U32.AND P0, PT, R4, 0x2, PT ;  /* 0x000000020400780c */ /* 0x000fc80003f04070 */
[----:B------:R-:W-:Y:S01]  /*293b0*/  ISETP.LT.U32.AND P0, PT, R0, 0x3, P0 ;  /* 0x000000030000780c */ /* 0x000fe20000701070 */
[----:B0-----:R-:W-:-:S05]  /*293c0*/  IMAD.WIDE.U32 R2, R4, -0x55555555, RZ ;  /* 0xaaaaaaab04027825 */ /* 0x001fca00078e00ff */
[----:B------:R-:W-:Y:S02]  /*293d0*/  SHF.R.U32.HI R5, RZ, 0x1, R3 ;  /* 0x00000001ff057819 */ /* 0x000fe40000011603 */
[----:B------:R-:W-:Y:S02]  /*293e0*/  SEL R3, RZ, 0x1, !P0 ;  /* 0x00000001ff037807 */ /* 0x000fe40004000000 */
[----:B------:R-:W-:Y:S01]  /*293f0*/  PRMT R2, RZ, 0x7610, R2 ;  /* 0x00007610ff027816 */ /* 0x000fe20000000002 */
[----:B------:R-:W-:Y:S01]  /*29400*/  IMAD R7, R5, -0x3, R4 ;  /* 0xfffffffd05077824 */ /* 0x000fe200078e0204 */
[----:B------:R-:W-:Y:S01]  /*29410*/  LOP3.LUT R6, R6, R3, RZ, 0x3c, !PT ;  /* 0x0000000306067212 */ /* 0x000fe200078e3cff */
[----:B------:R-:W-:-:S03]  /*29420*/  IMAD.MOV.U32 R4, RZ, RZ, -0x1 ;  /* 0xffffffffff047424 */ /* 0x000fc600078e00ff */
[----:B------:R-:W-:Y:S01]  /*29430*/  @P1 LOP3.LUT R6, R6, 0x1, R5, 0x78, !PT ;  /* 0x0000000106061812 */ /* 0x000fe200078e7805 */
[----:B------:R-:W-:Y:S01]  /*29440*/  IMAD.MOV.U32 R5, RZ, RZ, -0x1 ;  /* 0xffffffffff057424 */ /* 0x000fe200078e00ff */
[----:B---3--:R-:W-:-:S04]  /*29450*/  IADD3 R14, P0, R14, UR22, RZ ;  /* 0x000000160e0e7c10 */ /* 0x008fc8000ff1e0ff */
[----:B--2---:R-:W-:Y:S01]  /*29460*/  IADD3.X R16, R16, UR16, RZ, P0, !PT ;  /* 0x0000001010107c10 */ /* 0x004fe200087fe4ff */
[----:B------:R0:W-:Y:S01]  /*29470*/  STL [R1+0x45c], R14 ;  /* 0x00045c0e01007387 */ /* 0x0001e20000100800 */
[----:B------:R-:W-:-:S03]  /*29480*/  ISETP.GE.U32.AND P0, PT, R14, UR8, PT ;  /* 0x000000080e007c0c */ /* 0x000fc6000bf06070 */
[----:B------:R0:W-:Y:S01]  /*29490*/  STL [R1+0x458], R16 ;  /* 0x0004581001007387 */ /* 0x0001e20000100800 */
[----:B------:R-:W-:-:S13]  /*294a0*/  ISETP.GE.U32.AND.EX P0, PT, R16, UR9, PT, P0 ;  /* 0x0000000910007c0c */ /* 0x000fda000bf06100 */
[----:B0-----:R-:W-:Y:S05]  /*294b0*/  @P0 BRA `(.L_x_567) ;  /* 0x0000000400500947 */ /* 0x001fea0003800000 */
[----:B------:R-:W0:Y:S01]  /*294c0*/  S2R R8, SR_CTAID.X ;  /* 0x0000000000087919 */ /* 0x000e220000002500 */
[----:B------:R-:W-:Y:S01]  /*294d0*/  ULDC UR8, c[0x0][0x150] ;  /* 0x0000540000087ab9 */ /* 0x000fe20000000800 */
[----:B------:R-:W1:Y:S01]  /*294e0*/  LDC R3, c[0x0][0x144] ;  /* 0x00005100ff037b82 */ /* 0x000e620000000800 */
[----:B------:R-:W-:Y:S01]  /*294f0*/  ULDC UR11, c[0x0][0x630] ;  /* 0x00018c00000b7ab9 */ /* 0x000fe20000000800 */
[----:B------:R-:W2:Y:S06]  /*29500*/  S2R R5, SR_CTAID.Y ;  /* 0x0000000000057919 */ /* 0x000eac0000002600 */
[----:B------:R-:W3:Y:S01]  /*29510*/  LDC R12, c[0x0][0x148] ;  /* 0x00005200ff0c7b82 */ /* 0x000ee20000000800 */
[----:B0-----:R-:W-:-:S02]  /*29520*/  I2FP.F32.U32 R2, R8 ;  /* 0x0000000800027245 */ /* 0x001fc40000201000 */
[----:B--2---:R-:W-:-:S03]  /*29530*/  I2FP.F32.U32 R4, R5 ;  /* 0x0000000500047245 */ /* 0x004fc60000201000 */
[----:B------:R-:W-:Y:S01]  /*29540*/  FMUL R2, R2, UR8 ;  /* 0x0000000802027c20 */ /* 0x000fe20008400000 */
[----:B------:R-:W-:Y:S02]  /*29550*/  ULDC UR8, c[0x0][0x154] ;  /* 0x0000550000087ab9 */ /* 0x000fe40000000800 */
[----:B------:R-:W-:Y:S01]  /*29560*/  FMUL R10, R4, UR8 ;  /* 0x00000008040a7c20 */ /* 0x000fe20008400000 */
[----:B------:R-:W-:Y:S02]  /*29570*/  ULDC.64 UR8, c[0x0][0x628] ;  /* 0x00018a0000087ab9 */ /* 0x000fe40000000a00 */
[----:B------:R-:W0:Y:S01]  /*29580*/  F2I.U32.TRUNC.NTZ R2, R2 ;  /* 0x0000000200027305 */ /* 0x000e22000020f000 */
[----:B------:R-:W-:-:S04]  /*29590*/  ISETP.NE.U32.AND P0, PT, RZ, UR8, PT ;  /* 0x00000008ff007c0c */ /* 0x000fc8000bf05070 */
[----:B------:R-:W-:-:S03]  /*295a0*/  ISETP.NE.AND.EX P0, PT, RZ, UR9, PT, P0 ;  /* 0x00000009ff007c0c */ /* 0x000fc6000bf05300 */
[----:B------:R-:W2:Y:S01]  /*295b0*/  F2I.U32.TRUNC.NTZ R10, R10 ;  /* 0x0000000a000a7305 */ /* 0x000ea2000020f000 */
[----:B0-----:R-:W-:Y:S02]  /*295c0*/  IMAD.MOV R4, RZ, RZ, -R2 ;  /* 0x000000ffff047224 */ /* 0x001fe400078e0a02 */
[----:B------:R-:W-:Y:S02]  /*295d0*/  IMAD.MOV.U32 R2, RZ, RZ, R14 ;  /* 0x000000ffff027224 */ /* 0x000fe400078e000e */
[----:B-1----:R-:W-:Y:S02]  /*295e0*/  IMAD R8, R3, R4, R8 ;  /* 0x0000000403087224 */ /* 0x002fe400078e0208 */
[----:B--2---:R-:W-:-:S04]  /*295f0*/  IMAD.MOV R3, RZ, RZ, -R10 ;  /* 0x000000ffff037224 */ /* 0x004fc800078e0a0a */
[----:B---3--:R-:W-:Y:S02]  /*29600*/  @P4 IMAD R8, R12, R3, R5 ;  /* 0x000000030c084224 */ /* 0x008fe400078e0205 */
[----:B------:R-:W-:Y:S01]  /*29610*/  IMAD.MOV.U32 R3, RZ, RZ, R16 ;  /* 0x000000ffff037224 */ /* 0x000fe200078e0010 */
[----:B------:R-:W-:Y:S06]  /*29620*/  @!P0 BRA `(.L_x_568) ;  /* 0x0000000000288947 */ /* 0x000fec0003800000 */
[----:B------:R-:W-:Y:S02]  /*29630*/  ULDC UR10, c[0x0][0x634] ;  /* 0x00018d00000a7ab9 */ /* 0x000fe40000000800 */
[----:B------:R-:W-:-:S05]  /*29640*/  IADD3 R3, P0, R14, UR10, RZ ;  /* 0x0000000a0e037c10 */ /* 0x000fca000ff1e0ff */
[----:B------:R-:W-:-:S04]  /*29650*/  IMAD.X R11, RZ, RZ, R16, P0 ;  /* 0x000000ffff0b7224 */ /* 0x000fc800000e0610 */
[----:B------:R-:W-:-:S04]  /*29660*/  IMAD.WIDE.U32 R4, R11, UR8, RZ ;  /* 0x000000080b047c25 */ /* 0x000fc8000f8e00ff */
[----:B------:R-:W-:-:S04]  /*29670*/  IMAD.WIDE.U32 R4, P0, R3, UR9, R4 ;  /* 0x0000000903047c25 */ /* 0x000fc8000f800004 */
[----:B------:R-:W-:-:S04]  /*29680*/  IMAD.WIDE.U32 R2, R3, UR8, RZ ;  /* 0x0000000803027c25 */ /* 0x000fc8000f8e00ff */
[----:B------:R-:W-:Y:S01]  /*29690*/  IMAD.MOV.U32 R2, RZ, RZ, R5 ;  /* 0x000000ffff027224 */ /* 0x000fe200078e0005 */
[----:B------:R-:W-:Y:S01]  /*296a0*/  IADD3 RZ, P1, R3, R4, RZ ;  /* 0x0000000403ff7210 */ /* 0x000fe20007f3e0ff */
[----:B------:R-:W-:-:S04]  /*296b0*/  IMAD.X R3, RZ, RZ, RZ, P0 ;  /* 0x000000ffff037224 */ /* 0x000fc800000e06ff */
[----:B------:R-:W-:-:S08]  /*296c0*/  IMAD.WIDE.U32.X R2, R11, UR9, R2, P1 ;  /* 0x000000090b027c25 */ /* 0x000fd000088e0402 */
.L_x_568:
[--C-:B------:R-:W-:Y:S01]  /*296d0*/  SHF.R.U64 R10, R2, UR11, R3.reuse ;  /* 0x0000000b020a7c19 */ /* 0x100fe20008001203 */
[----:B------:R-:W-:Y:S01]  /*296e0*/  ULDC.64 UR8, c[0x0][0x620] ;  /* 0x0001880000087ab9 */ /* 0x000fe20000000a00 */
[----:B------:R-:W-:Y:S01]  /*296f0*/  SHF.R.U32.HI R2, RZ, UR11, R3 ;  /* 0x0000000bff027c19 */ /* 0x000fe20008011603 */
[----:B------:R-:W-:Y:S01]  /*29700*/  IMAD.MOV.U32 R3, RZ, RZ, R16 ;  /* 0x000000ffff037224 */ /* 0x000fe200078e0010 */
[----:B------:R-:W-:Y:S01]  /*29710*/  IADD3 R11, P0, RZ, -R10, RZ ;  /* 0x8000000aff0b7210 */ /* 0x000fe20007f1e0ff */
[----:B------:R-:W-:-:S04]  /*29720*/  ULDC.64 UR10, c[0x0][0x640] ;  /* 0x00019000000a7ab9 */ /* 0x000fc80000000a00 */
[----:B------:R-:W-:Y:S01]  /*29730*/  IMAD.X R2, RZ, RZ, ~R2, P0 ;  /* 0x000000ffff027224 */ /* 0x000fe200000e0e02 */
[----:B------:R-:W-:-:S03]  /*29740*/  ISETP.NE.U32.AND P0, PT, RZ, UR10, PT ;  /* 0x0000000aff007c0c */ /* 0x000fc6000bf05070 */
[----:B------:R-:W-:Y:S01]  /*29750*/  IMAD R2, R2, UR8, RZ ;  /* 0x0000000802027c24 */ /* 0x000fe2000f8e02ff */
[----:B------:R-:W-:-:S03]  /*29760*/  ISETP.NE.AND.EX P0, PT, RZ, UR11, PT, P0 ;  /* 0x0000000bff007c0c */ /* 0x000fc6000bf05300 */
[----:B------:R-:W-:Y:S02]  /*29770*/  IMAD R5, R11, UR9, R2 ;  /* 0x000000090b057c24 */ /* 0x000fe4000f8e0202 */
[----:B------:R-:W-:-:S04]  /*29780*/  IMAD.MOV.U32 R2, RZ, RZ, R14 ;  /* 0x000000ffff027224 */ /* 0x000fc800078e000e */
[----:B------:R-:W-:Y:S01]  /*29790*/  IMAD.WIDE.U32 R2, R11, UR8, R2 ;  /* 0x000000080b027c25 */ /* 0x000fe2000f8e0002 */
[----:B------:R-:W-:-:S03]  /*297a0*/  ULDC UR8, c[0x0][0x618] ;  /* 0x0001860000087ab9 */ /* 0x000fc60000000800 */
[----:B------:R-:W-:-:S05]  /*297b0*/  IMAD.IADD R3, R3, 0x1, R5 ;  /* 0x0000000103037824 */ /* 0x000fca00078e0205 */
[--C-:B------:R-:W-:Y:S02]  /*297c0*/  SHF.R.U64 R11, R2, UR8, R3.reuse ;  /* 0x00000008020b7c19 */ /* 0x100fe40008001203 */
[----:B------:R-:W-:Y:S01]  /*297d0*/  SHF.R.U32.HI R2, RZ, UR8, R3 ;  /* 0x00000008ff027c19 */ /* 0x000fe20008011603 */
[----:B------:R-:W-:-:S03]  /*297e0*/  ULDC UR8, c[0x0][0x608] ;  /* 0x0001820000087ab9 */ /* 0x000fc60000000800 */
[--C-:B------:R-:W-:Y:S02]  /*297f0*/  SHF.R.U64 R12, R11, UR8, R2.reuse ;  /* 0x000000080b0c7c19 */ /* 0x100fe40008001202 */
[----:B------:R-:W-:Y:S01]  /*29800*/  SHF.R.U32.HI R3, RZ, UR8, R2 ;  /* 0x00000008ff037c19 */ /* 0x000fe20008011602 */
[----:B------:R-:W-:-:S03]  /*29810*/  ULDC UR8, c[0x0][0x658] ;  /* 0x0001960000087ab9 */ /* 0x000fc60000000800 */
[--C-:B------:R-:W-:Y:S02]  /*29820*/  SHF.R.U64 R13, R12, UR8, R3.reuse ;  /* 0x000000080c0d7c19 */ /* 0x100fe40008001203 */
[----:B------:R-:W-:-:S03]  /*29830*/  SHF.R.U32.HI R14, RZ, UR8, R3 ;  /* 0x00000008ff0e7c19 */ /* 0x000fc60008011603 */
[----:B------:R-:W-:Y:S02]  /*29840*/  IMAD.MOV.U32 R2, RZ, RZ, R13 ;  /* 0x000000ffff027224 */ /* 0x000fe400078e000d */
        /* <DEDUP_REMOVED lines=12> */
.L_x_569:
[----:B------:R-:W-:Y:S01]  /*29910*/  ULDC UR8, c[0x0][0x648] ;  /* 0x0001920000087ab9 */ /* 0x000fe20000000800 */
[----:B------:R-:W-:Y:S02]  /*29920*/  LOP3.LUT R12, R12, UR7, RZ, 0xc0, !PT ;  /* 0x000000070c0c7c12 */ /* 0x000fe4000f8ec0ff */
[----:B------:R-:W-:Y:S01]  /*29930*/  SHF.R.U64 R3, R2, UR8, R3 ;  /* 0x0000000802037c19 */ /* 0x000fe20008001203 */
[----:B------:R-:W-:-:S04]  /*29940*/  ULDC UR8, c[0x0][0x638] ;  /* 0x00018e0000087ab9 */ /* 0x000fc80000000800 */
[----:B------:R-:W-:Y:S02]  /*29950*/  IMAD.MOV R2, RZ, RZ, -R3 ;  /* 0x000000ffff027224 */ /* 0x000fe400078e0a03 */
[----:B------:R-:W-:Y:S02]  /*29960*/  IMAD R5, R3, UR5, R12 ;  /* 0x0000000503057c24 */ /* 0x000fe4000f8e020c */
[----:B------:R-:W-:Y:S01]  /*29970*/  IMAD R13, R2, UR8, R13 ;  /* 0x00000008020d7c24 */ /* 0x000fe2000f8e020d */
[----:B------:R-:W-:Y:S01]  /*29980*/  ULDC UR8, c[0x0][0x610] ;  /* 0x0001840000087ab9 */ /* 0x000fe20000000800 */
[----:B------:R-:W-:Y:S01]  /*29990*/  LOP3.LUT R2, R11, UR4, RZ, 0xc0, !PT ;  /* 0x000000040b027c12 */ /* 0x000fe2000f8ec0ff */
[----:B------:R-:W-:Y:S01]  /*299a0*/  IMAD R8, R5, UR8, R8 ;  /* 0x0000000805087c24 */ /* 0x000fe2000f8e0208 */
[----:B------:R-:W-:-:S03]  /*299b0*/  ULDC UR8, c[0x0][0x600] ;  /* 0x0001800000087ab9 */ /* 0x000fc60000000800 */
[----:B------:R-:W-:Y:S02]  /*299c0*/  IMAD R13, R13, UR8, R2 ;  /* 0x000000080d0d7c24 */ /* 0x000fe4000f8e0202 */
[----:B------:R-:W-:-:S03]  /*299d0*/  IMAD.MOV.U32 R2, RZ, RZ, 0x1 ;  /* 0x00000001ff027424 */ /* 0x000fc600078e00ff */
[----:B------:R-:W-:Y:S02]  /*299e0*/  SEL R4, R13, R8, !P4 ;  /* 0x000000080d047207 */ /* 0x000fe40006000000 */
[----:B------:R-:W-:-:S07]  /*299f0*/  SEL R5, R8, R13, !P4 ;  /* 0x0000000d08057207 */ /* 0x000fce0006000000 */
.L_x_567:
[----:B------:R-:W-:Y:S05]  /*29a00*/  BSYNC B1 ;  /* 0x0000000000017941 */ /* 0x000fea0003800000 */
.L_x_566:
[----:B------:R-:W-:-:S13]  /*29a10*/  LOP3.LUT P0, RZ, R2, 0xff, RZ, 0xc0, !PT ;  /* 0x000000ff02ff7812 */ /* 0x000fda000780c0ff */
[----:B------:R-:W-:Y:S05]  /*29a20*/  @P0 BRA `(.L_x_570) ;  /* 0xfffffff400200947 */ /* 0x000fea000383ffff */
[----:B------:R-:W-:Y:S05]  /*29a30*/  BSYNC B0 ;  /* 0x0000000000007941 */ /* 0x000fea0003800000 */
.L_x_559:
[----:B------:R-:W-:-:S03]  /*29a40*/  UMOV UR8, 0xffffffff ;  /* 0xffffffff00087882 */ /* 0x000fc60000000000 */
[----:B------:R-:W-:Y:S05]  /*29a50*/  BRA.DIV UR8, `(.L_x_571) ;  /* 0x0000000608047947 */ /* 0x000fea000b800000 */
[----:B------:R-:W-:-:S13]  /*29a60*/  ELECT P0, URZ, PT ;  /* 0x00000000003f782f */ /* 0x000fda0003800000 */
.L_x_584:
[----:B------:R-:W-:Y:S04]  /*29a70*/  BSSY B0, `(.L_x_572) ;  /* 0x0000023000007945 */ /* 0x000fe80003800000 */
[----:B------:R-:W-:Y:S05]  /*29a80*/  @!P0 BRA `(.L_x_573) ;  /* 0x0000000000848947 */ /* 0x000fea0003800000 */
[----:B------:R-:W-:-:S04]  /*29a90*/  ULOP3.LUT UR8, UR13, 0x2, URZ, 0xfc, !UPT ;  /* 0x000000020d087892 */ /* 0x000fc8000f8efc3f */
[----:B------:R-:W-:-:S06]  /*29aa0*/  UISETP.NE.AND UP0, UPT, UR8, 0x3, UPT ;  /* 0x000000030800788c */ /* 0x000fcc000bf05270 */
[----:B------:R-:W-:-:S13]  /*29ab0*/  PLOP3.LUT P0, PT, PT, PT, UP0, 0x80, 0x0 ;  /* 0x000000000000781c */ /* 0x000fda0003f0f008 */
[----:B------:R-:W-:Y:S05]  /*29ac0*/  @!P0 BRA `(.L_x_574) ;  /* 0x0000000000048947 */ /* 0x000fea0003800000 */
[----:B------:R-:W-:Y:S01]  /*29ad0*/  BPT.TRAP 0x1 ;  /* 0x000000040000795c */ /* 0x000fe20000300000 */
.L_x_574:
[----:B------:R-:W0:Y:S01]  /*29ae0*/  S2R R3, SR_CgaCtaId ;  /* 0x0000000000037919 */ /* 0x000e220000008800 */
[----:B------:R-:W-:Y:S02]  /*29af0*/  MOV R0, 0x400 ;  /* 0x0000040000007802 */ /* 0x000fe40000000f00 */
[----:B------:R-:W-:Y:S02]  /*29b00*/  SHF.L.U32 R2, R6, 0x1f, RZ ;  /* 0x0000001f06027819 */ /* 0x000fe400000006ff */
[----:B0-----:R-:W-:-:S05]  /*29b10*/  LEA R0, R3, R0, 0x18 ;  /* 0x0000000003007211 */ /* 0x001fca00078ec0ff */
[----:B------:R-:W-:-:S04]  /*29b20*/  VIADD R0, R0, 0x18 ;  /* 0x0000001800007836 */ /* 0x000fc80000000000 */
[----:B------:R-:W-:-:S04]  /*29b30*/  IMAD R3, R7, 0x8, R0 ;  /* 0x0000000807037824 */ /* 0x000fc800078e0200 */
[----:B------:R-:W0:Y:S02]  /*29b40*/  SYNCS.PHASECHK.TRANS64.TRYWAIT P0, [R3+URZ], R2 ;  /* 0x00000002030075a7 */ /* 0x000e24000800017f */
[----:B0-----:R-:W-:Y:S05]  /*29b50*/  @!P0 BRA `(.L_x_575) ;  /* 0x0000000000e48947 */ /* 0x001fea0003800000 */
.L_x_585:
[----:B------:R-:W-:-:S05]  /*29b60*/  VIADD R7, R7, 0x1 ;  /* 0x0000000107077836 */ /* 0x000fca0000000000 */
[----:B------:R-:W-:-:S04]  /*29b70*/  ISETP.NE.AND P0, PT, R7, 0x3, PT ;  /* 0x000000030700780c */ /* 0x000fc80003f05270 */
[----:B0-----:R-:W-:Y:S02]  /*29b80*/  SEL R3, RZ, 0x1, P0 ;  /* 0x00000001ff037807 */ /* 0x001fe40000000000 */
[----:B------:R-:W-:Y:S02]  /*29b90*/  SEL R7, R7, RZ, P0 ;  /* 0x000000ff07077207 */ /* 0x000fe40000000000 */
[----:B------:R-:W-:-:S03]  /*29ba0*/  LOP3.LUT R5, R6, R3, RZ, 0x3c, !PT ;  /* 0x0000000306057212 */ /* 0x000fc600078e3cff */
[----:B------:R-:W-:Y:S01]  /*29bb0*/  IMAD R3, R7, 0x8, R0 ;  /* 0x0000000807037824 */ /* 0x000fe200078e0200 */
[----:B------:R-:W-:-:S04]  /*29bc0*/  SHF.L.U32 R2, R5, 0x1f, RZ ;  /* 0x0000001f05027819 */ /* 0x000fc800000006ff */
[----:B------:R-:W0:Y:S02]  /*29bd0*/  SYNCS.PHASECHK.TRANS64.TRYWAIT P0, [R3+URZ], R2 ;  /* 0x00000002030075a7 */ /* 0x000e24000800017f */
[----:B0-----:R-:W-:Y:S05]  /*29be0*/  @!P0 BRA `(.L_x_576) ;  /* 0x0000000000d48947 */ /* 0x001fea0003800000 */
.L_x_586:
[----:B0-----:R-:W-:-:S05]  /*29bf0*/  VIADD R2, R7, 0x1 ;  /* 0x0000000107027836 */ /* 0x001fca0000000000 */
[----:B------:R-:W-:-:S04]  /*29c00*/  ISETP.NE.AND P0, PT, R2, 0x3, PT ;  /* 0x000000030200780c */ /* 0x000fc80003f05270 */
[----:B------:R-:W-:Y:S02]  /*29c10*/  SEL R4, RZ, 0x1, P0 ;  /* 0x00000001ff047807 */ /* 0x000fe40000000000 */
[----:B------:R-:W-:Y:S02]  /*29c20*/  SEL R3, R2, RZ, P0 ;  /* 0x000000ff02037207 */ /* 0x000fe40000000000 */
[----:B------:R-:W-:-:S03]  /*29c30*/  LOP3.LUT R4, R5, R4, RZ, 0x3c, !PT ;  /* 0x0000000405047212 */ /* 0x000fc600078e3cff */
[----:B------:R-:W-:Y:S01]  /*29c40*/  IMAD R3, R3, 0x8, R0 ;  /* 0x0000000803037824 */ /* 0x000fe200078e0200 */
[----:B------:R-:W-:-:S07]  /*29c50*/  SHF.L.U32 R0, R4, 0x1f, RZ ;  /* 0x0000001f04007819 */ /* 0x000fce00000006ff */
.L_x_577:
[----:B0-----:R0:W1:Y:S02]  /*29c60*/  SYNCS.PHASECHK.TRANS64.TRYWAIT P0, [R3+URZ], R0 ;  /* 0x00000000030075a7 */ /* 0x001064000800017f */
[----:B-1----:R-:W-:Y:S05]  /*29c70*/  @!P0 NANOSLEEP.SYNCS 0x989680 ;  /* 0x009896800000895d */ /* 0x002fea0003900000 */
[----:B------:R-:W1:Y:S02]  /*29c80*/  @!P0 SYNCS.PHASECHK.TRANS64 P0, [R3+URZ], R0 ;  /* 0x00000000030085a7 */ /* 0x000e64000800007f */
[----:B-1----:R-:W-:Y:S05]  /*29c90*/  @!P0 BRA `(.L_x_577) ;  /* 0xfffffffc00f08947 */ /* 0x002fea000383ffff */
.L_x_573:
[----:B------:R-:W-:Y:S05]  /*29ca0*/  BSYNC B0 ;  /* 0x0000000000007941 */ /* 0x000fea0003800000 */
.L_x_572:
[----:B------:R-:W-:Y:S05]  /*29cb0*/  EXIT ;  /* 0x000000000000794d */ /* 0x000fea0003800000 */
.L_x_21:
[----:B--2---:R-:W-:-:S04]  /*29cc0*/  IMAD.U32 R3, RZ, RZ, UR6 ;  /* 0x00000006ff037e24 */ /* 0x004fc8000f8e00ff */
[----:B------:R2:W3:Y:S03]  /*29cd0*/  SYNCS.PHASECHK.TRANS64.TRYWAIT P0, [R3+URZ], R0 ;  /* 0x00000000030075a7 */ /* 0x0004e6000800017f */
[----:B---3--:R-:W-:Y:S05]  /*29ce0*/  @!P0 NANOSLEEP.SYNCS 0x989680 ;  /* 0x009896800000895d */ /* 0x008fea0003900000 */
[----:B------:R-:W3:Y:S02]  /*29cf0*/  @!P0 SYNCS.PHASECHK.TRANS64 P0, [R3+URZ], R0 ;  /* 0x00000000030085a7 */ /* 0x000ee4000800007f */
[----:B---3--:R-:W-:Y:S05]  /*29d00*/  @!P0 BRA `(.L_x_21) ;  /* 0xfffffffc00ec8947 */ /* 0x008fea000383ffff */
[----:B------:R-:W-:Y:S05]  /*29d10*/  BRA `(.L_x_20) ;  /* 0xfffffd9000307947 */ /* 0x000fea000383ffff */
.L_x_27:
[----:B-----5:R2:W-:Y:S02]  /*29d20*/  STL [R1+0x470], R2 ;  /* 0x0004700201007387 */ /* 0x0205e40000100800 */
[----:B--2---:R-:W-:-:S04]  /*29d30*/  IMAD.U32 R2, RZ, RZ, UR16 ;  /* 0x00000010ff027e24 */ /* 0x004fc8000f8e00ff */
[----:B------:R2:W3:Y:S03]  /*29d40*/  SYNCS.PHASECHK.TRANS64.TRYWAIT P0, [R2+URZ], R0 ;  /* 0x00000000020075a7 */ /* 0x0004e6000800017f */
[----:B---3--:R-:W-:Y:S05]  /*29d50*/  @!P0 NANOSLEEP.SYNCS 0x989680 ;  /* 0x009896800000895d */ /* 0x008fea0003900000 */
[----:B------:R2:W3:Y:S02]  /*29d60*/  @!P0 SYNCS.PHASECHK.TRANS64 P0, [R2+URZ], R0 ;  /* 0x00000000020085a7 */ /* 0x0004e4000800007f */
[----:B--2---:R2:W5:Y:S02]  /*29d70*/  LDL.LU R2, [R1+0x470] ;  /* 0x0004700001027983 */ /* 0x0045640000300800 */
[----:B--23--:R-:W-:Y:S05]  /*29d80*/  @!P0 BRA `(.L_x_27) ;  /* 0xfffffffc00e48947 */ /* 0x00cfea000383ffff */
[----:B------:R-:W-:Y:S05]  /*29d90*/  BRA `(.L_x_26) ;  /* 0xfffffdf000e47947 */ /* 0x000fea000383ffff */
.L_x_560:
[----:B------:R-:W-:Y:S01]  /*29da0*/  BSSY B1, `(.L_x_578) ;  /* 0x0000006000017945 */ /* 0x000fe20003800000 */
[----:B------:R-:W-:-:S07]  /*29db0*/  IMAD.MOV.U32 R2, RZ, RZ, -0x1 ;  /* 0xffffffffff027424 */ /* 0x000fce00078e00ff */
[----:B------:R-:W-:Y:S05]  /*29dc0*/  WARPSYNC.COLLECTIVE R2, `(.L_x_579) ;  /* 0x00000000020c7348 */ /* 0x000fea0003c00000 */
[----:B------:R-:W-:Y:S02]  /*29dd0*/  ELECT P0, UR62, PT ;  /* 0x00000000003e782f */ /* 0x000fe40003800000 */
[----:B------:R-:W-:Y:S01]  /*29de0*/  MOV R2, UR62 ;  /* 0x0000003e00027c02 */ /* 0x000fe20008000f00 */
[----:B------:R-:W-:Y:S10]  /*29df0*/  ENDCOLLECTIVE ;  /* 0x000000000000791b */ /* 0x000ff40003800000 */
.L_x_579:
[----:B------:R-:W-:Y:S05]  /*29e00*/  BSYNC B1 ;  /* 0x0000000000017941 */ /* 0x000fea0003800000 */
.L_x_578:
[----:B------:R-:W-:Y:S05]  /*29e10*/  BRA `(.L_x_580) ;  /* 0xfffffff000307947 */ /* 0x000fea000383ffff */
.L_x_563:
[----:B0-----:R0:W1:Y:S02]  /*29e20*/  SYNCS.PHASECHK.TRANS64.TRYWAIT P0, [R12+URZ+0x18], R11 ;  /* 0x0000180b0c0075a7 */ /* 0x001064000800017f */
[----:B-1----:R-:W-:Y:S05]  /*29e30*/  @!P0 NANOSLEEP.SYNCS 0x989680 ;  /* 0x009896800000895d */ /* 0x002fea0003900000 */
[----:B------:R-:W1:Y:S02]  /*29e40*/  @!P0 SYNCS.PHASECHK.TRANS64 P0, [R12+URZ+0x18], R11 ;  /* 0x0000180b0c0085a7 */ /* 0x000e64000800007f */
[----:B-1----:R-:W-:Y:S05]  /*29e50*/  @!P0 BRA `(.L_x_563) ;  /* 0xfffffffc00f08947 */ /* 0x002fea000383ffff */
[----:B------:R-:W-:Y:S05]  /*29e60*/  BRA `(.L_x_581) ;  /* 0xfffffff0006c7947 */ /* 0x000fea000383ffff */
.L_x_571:
[----:B------:R-:W-:Y:S01]  /*29e70*/  BSSY B0, `(.L_x_582) ;  /* 0x0000006000007945 */ /* 0x000fe20003800000 */
[----:B------:R-:W-:-:S07]  /*29e80*/  IMAD.MOV.U32 R2, RZ, RZ, -0x1 ;  /* 0xffffffffff027424 */ /* 0x000fce00078e00ff */
[----:B------:R-:W-:Y:S05]  /*29e90*/  WARPSYNC.COLLECTIVE R2, `(.L_x_583) ;  /* 0x00000000020c7348 */ /* 0x000fea0003c00000 */
[----:B------:R-:W-:Y:S02]  /*29ea0*/  ELECT P0, UR62, PT ;  /* 0x00000000003e782f */ /* 0x000fe40003800000 */
[----:B------:R-:W-:Y:S01]  /*29eb0*/  MOV R2, UR62 ;  /* 0x0000003e00027c02 */ /* 0x000fe20008000f00 */
[----:B------:R-:W-:Y:S10]  /*29ec0*/  ENDCOLLECTIVE ;  /* 0x000000000000791b */ /* 0x000ff40003800000 */
.L_x_583:
[----:B------:R-:W-:Y:S05]  /*29ed0*/  BSYNC B0 ;  /* 0x0000000000007941 */ /* 0x000fea0003800000 */
.L_x_582:
[----:B------:R-:W-:Y:S05]  /*29ee0*/  BRA `(.L_x_584) ;  /* 0xfffffff800e07947 */ /* 0x000fea000383ffff */
.L_x_575:
[----:B0-----:R0:W1:Y:S02]  /*29ef0*/  SYNCS.PHASECHK.TRANS64.TRYWAIT P0, [R3+URZ], R2 ;  /* 0x00000002030075a7 */ /* 0x001064000800017f */
[----:B-1----:R-:W-:Y:S05]  /*29f00*/  @!P0 NANOSLEEP.SYNCS 0x989680 ;  /* 0x009896800000895d */ /* 0x002fea0003900000 */
[----:B------:R-:W1:Y:S02]  /*29f10*/  @!P0 SYNCS.PHASECHK.TRANS64 P0, [R3+URZ], R2 ;  /* 0x00000002030085a7 */ /* 0x000e64000800007f */
[----:B-1----:R-:W-:Y:S05]  /*29f20*/  @!P0 BRA `(.L_x_575) ;  /* 0xfffffffc00f08947 */ /* 0x002fea000383ffff */
[----:B------:R-:W-:Y:S05]  /*29f30*/  BRA `(.L_x_585) ;  /* 0xfffffffc00087947 */ /* 0x000fea000383ffff */
.L_x_576:
[----:B0-----:R0:W1:Y:S02]  /*29f40*/  SYNCS.PHASECHK.TRANS64.TRYWAIT P0, [R3+URZ], R2 ;  /* 0x00000002030075a7 */ /* 0x001064000800017f */
[----:B-1----:R-:W-:Y:S05]  /*29f50*/  @!P0 NANOSLEEP.SYNCS 0x989680 ;  /* 0x009896800000895d */ /* 0x002fea0003900000 */
[----:B------:R-:W1:Y:S02]  /*29f60*/  @!P0 SYNCS.PHASECHK.TRANS64 P0, [R3+URZ], R2 ;  /* 0x00000002030085a7 */ /* 0x000e64000800007f */
[----:B-1----:R-:W-:Y:S05]  /*29f70*/  @!P0 BRA `(.L_x_576) ;  /* 0xfffffffc00f08947 */ /* 0x002fea000383ffff */
[----:B------:R-:W-:Y:S05]  /*29f80*/  BRA `(.L_x_586) ;  /* 0xfffffffc00187947 */ /* 0x000fea000383ffff */
.L_x_587:
[----:B------:R-:W-:-:S00]  /*29f90*/  BRA `(.L_x_587) ;  /* 0xfffffffc00fc7947 */ /* 0x000fc0000383ffff */
[----:B------:R-:W-:-:S00]  /*29fa0*/  NOP ;  /* 0x0000000000007918 */ /* 0x000fc00000000000 */
        /* <DEDUP_REMOVED lines=13> */
.L_x_588:


//--------------------- .nv.shared._ZN7cutlass13device_kernelINS_4gemm6kernel13GemmUniversalIN4cute5tupleIJiiiiEEENS1_10collective13CollectiveMmaINS1_37MainloopSm90TmaGmmaWarpSpecializedFP8ILi3ENS5_IJNS4_1CILi4EEENSA_ILi2EEENSA_ILi1EEEEEENS1_35KernelTmaWarpSpecializedCooperativeEEENS5_IJNSA_ILi256EEESH_NSA_ILi128EEEEEENS_12float_e4m3_tENS5_IJlSD_lEEESK_SL_NS4_8TiledMMAINS4_8MMA_AtomIJNS4_4SM904GMMA31MMA_64x256x32_F32E4M3E4M3_SS_TNILNSP_7ScaleInE1ELSR_1EEEEEENS4_6LayoutINS5_IJSC_SD_SD_EEENS5_IJSD_NSA_ILi0EEESW_EEEEENS5_IJNS4_10UnderscoreESZ_SZ_EEEEENS4_23SM90_TMA_LOAD_MULTICASTENS4_14ComposedLayoutINS4_7SwizzleILi3ELi4ELi3EEENS4_18smem_ptr_flag_bitsILi8EEENSU_INS5_IJNSA_ILi8EEESI_EEENS5_IJSI_SD_EEEEEEEvNS4_8identityES12_S1C_vS1D_EENS_8epilogue10collective6detail29Sm90TmaWarpSpecializedAdapterINS1G_15DefaultEpilogueISK_SL_SL_NS1F_6thread17LinearCombinationISK_Li1EffLNS1K_9ScaleType4KindE0ELNS_15FloatRoundStyleE2ESK_EENS1_15EpilogueDefaultEEEEEvvEEEEvNT_6ParamsE --------------------------
	.section	.nv.shared._ZN7cutlass13device_kernelINS_4gemm6kernel13GemmUniversalIN4cute5tupleIJiiiiEEENS1_10collective13CollectiveMmaINS1_37MainloopSm90TmaGmmaWarpSpecializedFP8ILi3ENS5_IJNS4_1CILi4EEENSA_ILi2EEENSA_ILi1EEEEEENS1_35KernelTmaWarpSpecializedCooperativeEEENS5_IJNSA_ILi256EEESH_NSA_ILi128EEEEEENS_12float_e4m3_tENS5_IJlSD_lEEESK_SL_NS4_8TiledMMAINS4_8MMA_AtomIJNS4_4SM904GMMA31MMA_64x256x32_F32E4M3E4M3_SS_TNILNSP_7ScaleInE1ELSR_1EEEEEENS4_6LayoutINS5_IJSC_SD_SD_EEENS5_IJSD_NSA_ILi0EEESW_EEEEENS5_IJNS4_10UnderscoreESZ_SZ_EEEEENS4_23SM90_TMA_LOAD_MULTICASTENS4_14ComposedLayoutINS4_7SwizzleILi3ELi4ELi3EEENS4_18smem_ptr_flag_bitsILi8EEENSU_INS5_IJNSA_ILi8EEESI_EEENS5_IJSI_SD_EEEEEEEvNS4_8identityES12_S1C_vS1D_EENS_8epilogue10collective6detail29Sm90TmaWarpSpecializedAdapterINS1G_15DefaultEpilogueISK_SL_SL_NS1F_6thread17LinearCombinationISK_Li1EffLNS1K_9ScaleType4KindE0ELNS_15FloatRoundStyleE2ESK_EENS1_15EpilogueDefaultEEEEEvvEEEEvNT_6ParamsE,"aw",@nobits
	.sectionflags	@""
	.align	16
	.zero		1024


//--------------------- .nv.shared.reserved.0     --------------------------
	.section	.nv.shared.reserved.0,"aw",@nobits
	.weak		__nv_reservedSMEM_offset_0_alias
	.size		__nv_reservedSMEM_offset_0_alias, 0, 0
	.other		__nv_reservedSMEM_offset_0_alias,@"STO_CUDA_RESERVED_SHARED STV_DEFAULT"
__nv_reservedSMEM_offset_0_alias:
	.zero		0


//--------------------- .nv.global                --------------------------
	.section	.nv.global,"aw",@nobits
.nv.global:
	.type		_ZN40_INTERNAL_a75beb77_4_k_cu_46405b38_236714cute1_E,@object
	.size		_ZN40_INTERNAL_a75beb77_4_k_cu_46405b38_236714cute1_E,(_ZN40_INTERNAL_a75beb77_4_k_cu_46405b38_236714cuda3std3__45__cpo6cbeginE - _ZN40_INTERNAL_a75beb77_4_k_cu_46405b38_236714cute1_E)
_ZN40_INTERNAL_a75beb77_4_k_cu_46405b38_236714cute1_E:
	.zero		1
	.type		_ZN40_INTERNAL_a75beb77_4_k_cu_46405b38_236714cuda3std3__45__cpo6cbeginE,@object
	.size		_ZN40_INTERNAL_a75beb77_4_k_cu_46405b38_236714cuda3std3__45__cpo6cbeginE,(_ZN40_INTERNAL_a75beb77_4_k_cu_46405b38_236714cuda3std3__48in_placeE - _ZN40_INTERNAL_a75beb77_4_k_cu_46405b38_236714cuda3std3__45__cpo6cbeginE)
_ZN40_INTERNAL_a75beb77_4_k_cu_46405b38_236714cuda3std3__45__cpo6cbeginE:
	.zero		1
	.type		_ZN40_INTERNAL_a75beb77_4_k_cu_46405b38_236714cuda3std3__48in_placeE,@object
	.size		_ZN40_INTERNAL_a75beb77_4_k_cu_46405b38_236714cuda3std3__48in_placeE,(_ZN40_INTERNAL_a75beb77_4_k_cu_46405b38_236714cuda3std6ranges3__45__cpo9iter_moveE - _ZN40_INTERNAL_a75beb77_4_k_cu_46405b38_236714cuda3std3__48in_placeE)
_ZN40_INTERNAL_a75beb77_4_k_cu_46405b38_236714cuda3std3__48in_placeE:
	.zero		1
	.type		_ZN40_INTERNAL_a75beb77_4_k_cu_46405b38_236714cuda3std6ranges3__45__cpo9iter_moveE,@object
	.size		_ZN40_INTERNAL_a75beb77_4_k_cu_46405b38_236714cuda3std6ranges3__45__cpo9iter_moveE,(_ZN40_INTERNAL_a75beb77_4_k_cu_46405b38_236714cuda3std3__45__cpo5beginE - _ZN40_INTERNAL_a75beb77_4_k_cu_46405b38_236714cuda3std6ranges3__45__cpo9iter_moveE)
_ZN40_INTERNAL_a75beb77_4_k_cu_46405b38_236714cuda3std6ranges3__45__cpo9iter_moveE:
	.zero		1
	.type		_ZN40_INTERNAL_a75beb77_4_k_cu_46405b38_236714cuda3std3__45__cpo5beginE,@object
	.size		_ZN40_INTERNAL_a75beb77_4_k_cu_46405b38_236714cuda3std3__45__cpo5beginE,(_ZN40_INTERNAL_a75beb77_4_k_cu_46405b38_236714cuda3std3__442_GLOBAL__N__a75beb77_4_k_cu_46405b38_236716ignoreE - _ZN40_INTERNAL_a75beb77_4_k_cu_46405b38_236714cuda3std3__45__cpo5beginE)
_ZN40_INTERNAL_a75beb77_4_k_cu_46405b38_236714cuda3std3__45__cpo5beginE:
	.zero		1
	.type		_ZN40_INTERNAL_a75beb77_4_k_cu_46405b38_236714cuda3std3__442_GLOBAL__N__a75beb77_4_k_cu_46405b38_236716ignoreE,@object
	.size		_ZN40_INTERNAL_a75beb77_4_k_cu_46405b38_236714cuda3std3__442_GLOBAL__N__a75beb77_4_k_cu_46405b38_236716ignoreE,(_ZN40_INTERNAL_a75beb77_4_k_cu_46405b38_236714cute7productE - _ZN40_INTERNAL_a75beb77_4_k_cu_46405b38_236714cuda3std3__442_GLOBAL__N__a75beb77_4_k_cu_46405b38_236716ignoreE)
_ZN40_INTERNAL_a75beb77_4_k_cu_46405b38_236714cuda3std3__442_GLOBAL__N__a75beb77_4_k_cu_46405b38_236716ignoreE:
	.zero		1
	.type		_ZN40_INTERNAL_a75beb77_4_k_cu_46405b38_236714cute7productE,@object
	.size		_ZN40_INTERNAL_a75beb77_4_k_cu_46405b38_236714cute7productE,(_ZN40_INTERNAL_a75beb77_4_k_cu_46405b38_236714cuda3std3__45__cpo3endE - _ZN40_INTERNAL_a75beb77_4_k_cu_46405b38_236714cute7productE)
_ZN40_INTERNAL_a75beb77_4_k_cu_46405b38_236714cute7productE:
	.zero		1
	.type		_ZN40_INTERNAL_a75beb77_4_k_cu_46405b38_236714cuda3std3__45__cpo3endE,@object
	.size		_ZN40_INTERNAL_a75beb77_4_k_cu_46405b38_236714cuda3std3__45__cpo3endE,(_ZN40_INTERNAL_a75beb77_4_k_cu_46405b38_236714cuda3std3__419piecewise_constructE - _ZN40_INTERNAL_a75beb77_4_k_cu_46405b38_236714cuda3std3__45__cpo3endE)
_ZN40_INTERNAL_a75beb77_4_k_cu_46405b38_236714cuda3std3__45__cpo3endE:
	.zero		1
	.type		_ZN40_INTERNAL_a75beb77_4_k_cu_46405b38_236714cuda3std3__419piecewise_constructE,@object
	.size		_ZN40_INTERNAL_a75beb77_4_k_cu_46405b38_236714cuda3std3__419piecewise_constructE,(_ZN40_INTERNAL_a75beb77_4_k_cu_46405b38_236714cuda3std3__45__cpo4cendE - _ZN40_INTERNAL_a75beb77_4_k_cu_46405b38_236714cuda3std3__419piecewise_constructE)
_ZN40_INTERNAL_a75beb77_4_k_cu_46405b38_236714cuda3std3__419piecewise_constructE:
	.zero		1
	.type		_ZN40_INTERNAL_a75beb77_4_k_cu_46405b38_236714cuda3std3__45__cpo4cendE,@object
	.size		_ZN40_INTERNAL_a75beb77_4_k_cu_46405b38_236714cuda3std3__45__cpo4cendE,(_ZN40_INTERNAL_a75beb77_4_k_cu_46405b38_236714cuda3std6ranges3__45__cpo4swapE - _ZN40_INTERNAL_a75beb77_4_k_cu_46405b38_236714cuda3std3__45__cpo4cendE)
_ZN40_INTERNAL_a75beb77_4_k_cu_46405b38_236714cuda3std3__45__cpo4cendE:
	.zero		1
	.type		_ZN40_INTERNAL_a75beb77_4_k_cu_46405b38_236714cuda3std6ranges3__45__cpo4swapE,@object
	.size		_ZN40_INTERNAL_a75beb77_4_k_cu_46405b38_236714cuda3std6ranges3__45__cpo4swapE,(.L_7 - _ZN40_INTERNAL_a75beb77_4_k_cu_46405b38_236714cuda3std6ranges3__45__cpo4swapE)
_ZN40_INTERNAL_a75beb77_4_k_cu_46405b38_236714cuda3std6ranges3__45__cpo4swapE:
	.zero		1
.L_7:


//--------------------- .nv.constant0._ZN7cutlass13device_kernelINS_4gemm6kernel13GemmUniversalIN4cute5tupleIJiiiiEEENS1_10collective13CollectiveMmaINS1_37MainloopSm90TmaGmmaWarpSpecializedFP8ILi3ENS5_IJNS4_1CILi4EEENSA_ILi2EEENSA_ILi1EEEEEENS1_35KernelTmaWarpSpecializedCooperativeEEENS5_IJNSA_ILi256EEESH_NSA_ILi128EEEEEENS_12float_e4m3_tENS5_IJlSD_lEEESK_SL_NS4_8TiledMMAINS4_8MMA_AtomIJNS4_4SM904GMMA31MMA_64x256x32_F32E4M3E4M3_SS_TNILNSP_7ScaleInE1ELSR_1EEEEEENS4_6LayoutINS5_IJSC_SD_SD_EEENS5_IJSD_NSA_ILi0EEESW_EEEEENS5_IJNS4_10UnderscoreESZ_SZ_EEEEENS4_23SM90_TMA_LOAD_MULTICASTENS4_14ComposedLayoutINS4_7SwizzleILi3ELi4ELi3EEENS4_18smem_ptr_flag_bitsILi8EEENSU_INS5_IJNSA_ILi8EEESI_EEENS5_IJSI_SD_EEEEEEEvNS4_8identityES12_S1C_vS1D_EENS_8epilogue10collective6detail29Sm90TmaWarpSpecializedAdapterINS1G_15DefaultEpilogueISK_SL_SL_NS1F_6thread17LinearCombinationISK_Li1EffLNS1K_9ScaleType4KindE0ELNS_15FloatRoundStyleE2ESK_EENS1_15EpilogueDefaultEEEEEvvEEEEvNT_6ParamsE --------------------------
	.section	.nv.constant0._ZN7cutlass13device_kernelINS_4gemm6kernel13GemmUniversalIN4cute5tupleIJiiiiEEENS1_10collective13CollectiveMmaINS1_37MainloopSm90TmaGmmaWarpSpecializedFP8ILi3ENS5_IJNS4_1CILi4EEENSA_ILi2EEENSA_ILi1EEEEEENS1_35KernelTmaWarpSpecializedCooperativeEEENS5_IJNSA_ILi256EEESH_NSA_ILi128EEEEEENS_12float_e4m3_tENS5_IJlSD_lEEESK_SL_NS4_8TiledMMAINS4_8MMA_AtomIJNS4_4SM904GMMA31MMA_64x256x32_F32E4M3E4M3_SS_TNILNSP_7ScaleInE1ELSR_1EEEEEENS4_6LayoutINS5_IJSC_SD_SD_EEENS5_IJSD_NSA_ILi0EEESW_EEEEENS5_IJNS4_10UnderscoreESZ_SZ_EEEEENS4_23SM90_TMA_LOAD_MULTICASTENS4_14ComposedLayoutINS4_7SwizzleILi3ELi4ELi3EEENS4_18smem_ptr_flag_bitsILi8EEENSU_INS5_IJNSA_ILi8EEESI_EEENS5_IJSI_SD_EEEEEEEvNS4_8identityES12_S1C_vS1D_EENS_8epilogue10collective6detail29Sm90TmaWarpSpecializedAdapterINS1G_15DefaultEpilogueISK_SL_SL_NS1F_6thread17LinearCombinationISK_Li1EffLNS1K_9ScaleType4KindE0ELNS_15FloatRoundStyleE2ESK_EENS1_15EpilogueDefaultEEEEEvvEEEEvNT_6ParamsE,"a",@progbits
	.sectionflags	@""
	.align	4
.nv.constant0._ZN7cutlass13device_kernelINS_4gemm6kernel13GemmUniversalIN4cute5tupleIJiiiiEEENS1_10collective13CollectiveMmaINS1_37MainloopSm90TmaGmmaWarpSpecializedFP8ILi3ENS5_IJNS4_1CILi4EEENSA_ILi2EEENSA_ILi1EEEEEENS1_35KernelTmaWarpSpecializedCooperativeEEENS5_IJNSA_ILi256EEESH_NSA_ILi128EEEEEENS_12float_e4m3_tENS5_IJlSD_lEEESK_SL_NS4_8TiledMMAINS4_8MMA_AtomIJNS4_4SM904GMMA31MMA_64x256x32_F32E4M3E4M3_SS_TNILNSP_7ScaleInE1ELSR_1EEEEEENS4_6LayoutINS5_IJSC_SD_SD_EEENS5_IJSD_NSA_ILi0EEESW_EEEEENS5_IJNS4_10UnderscoreESZ_SZ_EEEEENS4_23SM90_TMA_LOAD_MULTICASTENS4_14ComposedLayoutINS4_7SwizzleILi3ELi4ELi3EEENS4_18smem_ptr_flag_bitsILi8EEENSU_INS5_IJNSA_ILi8EEESI_EEENS5_IJSI_SD_EEEEEEEvNS4_8identityES12_S1C_vS1D_EENS_8epilogue10collective6detail29Sm90TmaWarpSpecializedAdapterINS1G_15DefaultEpilogueISK_SL_SL_NS1F_6thread17LinearCombinationISK_Li1EffLNS1K_9ScaleType4KindE0ELNS_15FloatRoundStyleE2ESK_EENS1_15EpilogueDefaultEEEEEvvEEEEvNT_6ParamsE:
	.zero		1664


//--------------------- SYMBOLS --------------------------

	.type		.nv.reservedSmem.offset0,@object
	.size		.nv.reservedSmem.offset0,0x4
